	.headerflags	@"EF_CUDA_TEXMODE_UNIFIED EF_CUDA_64BIT_ADDRESS EF_CUDA_ACCELERATORS EF_CUDA_SM90 EF_CUDA_VIRTUAL_SM(EF_CUDA_SM90)"
	.elftype	@"ET_EXEC"


//--------------------- .nv.info                  --------------------------
	.section	.nv.info,"",@"SHT_CUDA_INFO"
	.align	4


	//----- nvinfo : EIATTR_REGCOUNT
	.align		4
        /*0000*/ 	.byte	0x04, 0x2f
        /*0002*/ 	.short	(.L_3 - .L_2)
	.align		4
.L_2:
        /*0004*/ 	.word	index@(triton_poi_fused__native_batch_norm_legit_no_training_max_pool2d_with_indices_native_batch_norm_backward_relu_1)
        /*0008*/ 	.word	0x00000030


	//----- nvinfo : EIATTR_MIN_STACK_SIZE
	.align		4
.L_3:
        /*000c*/ 	.byte	0x04, 0x12
        /*000e*/ 	.short	(.L_5 - .L_4)
	.align		4
.L_4:
        /*0010*/ 	.word	index@(triton_poi_fused__native_batch_norm_legit_no_training_max_pool2d_with_indices_native_batch_norm_backward_relu_1)
        /*0014*/ 	.word	0x00000000


	//----- nvinfo : EIATTR_FRAME_SIZE
	.align		4
.L_5:
        /*0018*/ 	.byte	0x04, 0x11
        /*001a*/ 	.short	(.L_7 - .L_6)
	.align		4
.L_6:
        /*001c*/ 	.word	index@(triton_poi_fused__native_batch_norm_legit_no_training_max_pool2d_with_indices_native_batch_norm_backward_relu_1)
        /*0020*/ 	.word	0x00000000


	//----- nvinfo : EIATTR_MIN_STACK_SIZE
	.align		4
.L_7:
        /*0024*/ 	.byte	0x04, 0x12
        /*0026*/ 	.short	(.L_9 - .L_8)
	.align		4
.L_8:
        /*0028*/ 	.word	index@(triton_poi_fused__native_batch_norm_legit_no_training_max_pool2d_with_indices_native_batch_norm_backward_relu_1)
        /*002c*/ 	.word	0x00000000
.L_9:


//--------------------- .nv.info.triton_poi_fused__native_batch_norm_legit_no_training_max_pool2d_with_indices_native_batch_norm_backward_relu_1 --------------------------
	.section	.nv.info.triton_poi_fused__native_batch_norm_legit_no_training_max_pool2d_with_indices_native_batch_norm_backward_relu_1,"",@"SHT_CUDA_INFO"
	.sectionflags	@""
	.align	4


	//----- nvinfo : EIATTR_CUDA_API_VERSION
	.align		4
        /*0000*/ 	.byte	0x04, 0x37
        /*0002*/ 	.short	(.L_11 - .L_10)
.L_10:
        /*0004*/ 	.word	0x0000007c


	//----- nvinfo : EIATTR_KPARAM_INFO
	.align		4
.L_11:
        /*0008*/ 	.byte	0x04, 0x17
        /*000a*/ 	.short	(.L_13 - .L_12)
.L_12:
        /*000c*/ 	.word	0x00000000
        /*0010*/ 	.short	0x0009
        /*0012*/ 	.short	0x0048
        /*0014*/ 	.byte	0x00, 0xf0, 0x11, 0x00


	//----- nvinfo : EIATTR_KPARAM_INFO
	.align		4
.L_13:
        /*0018*/ 	.byte	0x04, 0x17
        /*001a*/ 	.short	(.L_15 - .L_14)
.L_14:
        /*001c*/ 	.word	0x00000000
        /*0020*/ 	.short	0x0008
        /*0022*/ 	.short	0x0040
        /*0024*/ 	.byte	0x00, 0xf4, 0x21, 0x00


	//----- nvinfo : EIATTR_KPARAM_INFO
	.align		4
.L_15:
        /*0028*/ 	.byte	0x04, 0x17
        /*002a*/ 	.short	(.L_17 - .L_16)
.L_16:
        /*002c*/ 	.word	0x00000000
        /*0030*/ 	.short	0x0007
        /*0032*/ 	.short	0x0038
        /*0034*/ 	.byte	0x00, 0xf4, 0x21, 0x00


	//----- nvinfo : EIATTR_KPARAM_INFO
	.align		4
.L_17:
        /*0038*/ 	.byte	0x04, 0x17
        /*003a*/ 	.short	(.L_19 - .L_18)
.L_18:
        /*003c*/ 	.word	0x00000000
        /*0040*/ 	.short	0x0006
        /*0042*/ 	.short	0x0030
        /*0044*/ 	.byte	0x00, 0xf4, 0x21, 0x00


	//----- nvinfo : EIATTR_KPARAM_INFO
	.align		4
.L_19:
        /*0048*/ 	.byte	0x04, 0x17
        /*004a*/ 	.short	(.L_21 - .L_20)
.L_20:
        /*004c*/ 	.word	0x00000000
        /*0050*/ 	.short	0x0005
        /*0052*/ 	.short	0x0028
        /*0054*/ 	.byte	0x00, 0xf4, 0x21, 0x00


	//----- nvinfo : EIATTR_KPARAM_INFO
	.align		4
.L_21:
        /*0058*/ 	.byte	0x04, 0x17
        /*005a*/ 	.short	(.L_23 - .L_22)
.L_22:
        /*005c*/ 	.word	0x00000000
        /*0060*/ 	.short	0x0004
        /*0062*/ 	.short	0x0020
        /*0064*/ 	.byte	0x00, 0xf4, 0x21, 0x00


	//----- nvinfo : EIATTR_KPARAM_INFO
	.align		4
.L_23:
        /*0068*/ 	.byte	0x04, 0x17
        /*006a*/ 	.short	(.L_25 - .L_24)
.L_24:
        /*006c*/ 	.word	0x00000000
        /*0070*/ 	.short	0x0003
        /*0072*/ 	.short	0x0018
        /*0074*/ 	.byte	0x00, 0xf4, 0x21, 0x00


	//----- nvinfo : EIATTR_KPARAM_INFO
	.align		4
.L_25:
        /*0078*/ 	.byte	0x04, 0x17
        /*007a*/ 	.short	(.L_27 - .L_26)
.L_26:
        /*007c*/ 	.word	0x00000000
        /*0080*/ 	.short	0x0002
        /*0082*/ 	.short	0x0010
        /*0084*/ 	.byte	0x00, 0xf4, 0x21, 0x00


	//----- nvinfo : EIATTR_KPARAM_INFO
	.align		4
.L_27:
        /*0088*/ 	.byte	0x04, 0x17
        /*008a*/ 	.short	(.L_29 - .L_28)
.L_28:
        /*008c*/ 	.word	0x00000000
        /*0090*/ 	.short	0x0001
        /*0092*/ 	.short	0x0008
        /*0094*/ 	.byte	0x00, 0xf4, 0x21, 0x00


	//----- nvinfo : EIATTR_KPARAM_INFO
	.align		4
.L_29:
        /*0098*/ 	.byte	0x04, 0x17
        /*009a*/ 	.short	(.L_31 - .L_30)
.L_30:
        /*009c*/ 	.word	0x00000000
        /*00a0*/ 	.short	0x0000
        /*00a2*/ 	.short	0x0000
        /*00a4*/ 	.byte	0x00, 0xf4, 0x21, 0x00


	//----- nvinfo : EIATTR_SPARSE_MMA_MASK
	.align		4
.L_31:
        /*00a8*/ 	.byte	0x03, 0x50
        /*00aa*/ 	.short	0x0000


	//----- nvinfo : EIATTR_MAXREG_COUNT
	.align		4
        /*00ac*/ 	.byte	0x03, 0x1b
        /*00ae*/ 	.short	0x00ff


	//----- nvinfo : EIATTR_EXIT_INSTR_OFFSETS
	.align		4
        /*00b0*/ 	.byte	0x04, 0x1c
        /*00b2*/ 	.short	(.L_33 - .L_32)


	//   ....[0]....
.L_32:
        /*00b4*/ 	.word	0x00001f90


	//----- nvinfo : EIATTR_REQNTID
	.align		4
.L_33:
        /*00b8*/ 	.byte	0x04, 0x10
        /*00ba*/ 	.short	(.L_35 - .L_34)
.L_34:
        /*00bc*/ 	.word	0x00000080
        /*00c0*/ 	.word	0x00000001
        /*00c4*/ 	.word	0x00000001


	//----- nvinfo : EIATTR_CBANK_PARAM_SIZE
	.align		4
.L_35:
        /*00c8*/ 	.byte	0x03, 0x19
        /*00ca*/ 	.short	0x004c


	//----- nvinfo : EIATTR_PARAM_CBANK
	.align		4
        /*00cc*/ 	.byte	0x04, 0x0a
        /*00ce*/ 	.short	(.L_37 - .L_36)
	.align		4
.L_36:
        /*00d0*/ 	.word	index@(.nv.constant0.triton_poi_fused__native_batch_norm_legit_no_training_max_pool2d_with_indices_native_batch_norm_backward_relu_1)
        /*00d4*/ 	.short	0x0210
        /*00d6*/ 	.short	0x004c


	//----- nvinfo : EIATTR_SW_WAR
	.align		4
.L_37:
        /*00d8*/ 	.byte	0x04, 0x36
        /*00da*/ 	.short	(.L_39 - .L_38)
.L_38:
        /*00dc*/ 	.word	0x00000008
.L_39:


//--------------------- .nv.callgraph             --------------------------
	.section	.nv.callgraph,"",@"SHT_CUDA_CALLGRAPH"
	.align	4
	.sectionentsize	8
	.align		4
        /*0000*/ 	.word	0x00000000
	.align		4
        /*0004*/ 	.word	0xffffffff
	.align		4
        /*0008*/ 	.word	0x00000000
	.align		4
        /*000c*/ 	.word	0xfffffffe
	.align		4
        /*0010*/ 	.word	0x00000000
	.align		4
        /*0014*/ 	.word	0xfffffffd
	.align		4
        /*0018*/ 	.word	0x00000000
	.align		4
        /*001c*/ 	.word	0xfffffffc


//--------------------- .nv.constant4             --------------------------
	.section	.nv.constant4,"a",@progbits
	.align	8
	.align		8
.nv.constant4:
        /*0000*/ 	.dword	_$_str
	.align		8
        /*0008*/ 	.dword	_$_str_$_2


//--------------------- .text.triton_poi_fused__native_batch_norm_legit_no_training_max_pool2d_with_indices_native_batch_norm_backward_relu_1 --------------------------
	.section	.text.triton_poi_fused__native_batch_norm_legit_no_training_max_pool2d_with_indices_native_batch_norm_backward_relu_1,"ax",@progbits
	.align	128
        .global         triton_poi_fused__native_batch_norm_legit_no_training_max_pool2d_with_indices_native_batch_norm_backward_relu_1
        .type           triton_poi_fused__native_batch_norm_legit_no_training_max_pool2d_with_indices_native_batch_norm_backward_relu_1,@function
        .size           triton_poi_fused__native_batch_norm_legit_no_training_max_pool2d_with_indices_native_batch_norm_backward_relu_1,(.L_x_1 - triton_poi_fused__native_batch_norm_legit_no_training_max_pool2d_with_indices_native_batch_norm_backward_relu_1)
        .other          triton_poi_fused__native_batch_norm_legit_no_training_max_pool2d_with_indices_native_batch_norm_backward_relu_1,@"STO_CUDA_ENTRY STV_DEFAULT"
triton_poi_fused__native_batch_norm_legit_no_training_max_pool2d_with_indices_native_batch_norm_backward_relu_1:
.text.triton_poi_fused__native_batch_norm_legit_no_training_max_pool2d_with_indices_native_batch_norm_backward_relu_1:
[----:B------:R-:W-:Y:S01]  /*0000*/  LDC R1, c[0x0][0x28] ;  /* 0x00000a00ff017b82 */ /* 0x000fe20000000800 */
[----:B------:R-:W1:Y:S07]  /*0010*/  S2R R0, SR_TID.X ;  /* 0x0000000000007919 */ /* 0x000e6e0000002100 */
[----:B------:R-:W2:Y:S01]  /*0020*/  LDC.64 R24, c[0x0][0x210] ;  /* 0x00008400ff187b82 */ /* 0x000ea20000000a00 */
[----:B------:R-:W-:Y:S01]  /*0030*/  IMAD.MOV.U32 R6, RZ, RZ, RZ ;  /* 0x000000ffff067224 */ /* 0x000fe200078e00ff */
[----:B------:R-:W-:Y:S01]  /*0040*/  ULDC.64 UR4, c[0x0][0x208] ;  /* 0x0000820000047ab9 */ /* 0x000fe20000000a00 */
[----:B------:R-:W3:Y:S01]  /*0050*/  S2R R3, SR_CTAID.X ;  /* 0x0000000000037919 */ /* 0x000ee20000002500 */
[----:B------:R-:W-:Y:S01]  /*0060*/  IMAD.MOV.U32 R14, RZ, RZ, RZ ;  /* 0x000000ffff0e7224 */ /* 0x000fe200078e00ff */
[----:B------:R-:W-:Y:S01]  /*0070*/  ULDC.64 UR6, c[0x0][0x240] ;  /* 0x0000900000067ab9 */ /* 0x000fe20000000a00 */
[----:B-1----:R-:W-:-:S05]  /*0080*/  IMAD.SHL.U32 R0, R0, 0x4, RZ ;  /* 0x0000000400007824 */ /* 0x002fca00078e00ff */
[----:B------:R-:W-:-:S05]  /*0090*/  LOP3.LUT R0, R0, 0x1fc, RZ, 0xc0, !PT ;  /* 0x000001fc00007812 */ /* 0x000fca00078ec0ff */
[----:B---3--:R-:W-:Y:S01]  /*00a0*/  IMAD R0, R3, 0x200, R0 ;  /* 0x0000020003007824 */ /* 0x008fe200078e0200 */
[----:B------:R-:W-:-:S03]  /*00b0*/  SHF.R.S32.HI R3, RZ, 0x16, R3 ;  /* 0x00000016ff037819 */ /* 0x000fc60000011403 */
[C---:B------:R-:W-:Y:S01]  /*00c0*/  VIADD R2, R0.reuse, 0x1 ;  /* 0x0000000100027836 */ /* 0x040fe20000000000 */
[----:B------:R-:W-:Y:S01]  /*00d0*/  SHF.R.S32.HI R5, RZ, 0x1f, R0 ;  /* 0x0000001fff057819 */ /* 0x000fe20000011400 */
[----:B------:R-:W-:Y:S01]  /*00e0*/  VIADD R10, R0, 0x2 ;  /* 0x00000002000a7836 */ /* 0x000fe20000000000 */
[----:B------:R-:W-:Y:S02]  /*00f0*/  SGXT R3, R3, 0x1 ;  /* 0x000000010303781a */ /* 0x000fe40000000200 */
[----:B------:R-:W-:Y:S02]  /*0100*/  LEA.HI R5, R5, R0, RZ, 0x4 ;  /* 0x0000000005057211 */ /* 0x000fe400078f20ff */
[----:B------:R-:W-:Y:S02]  /*0110*/  LEA.HI R4, R3, R2, RZ, 0x4 ;  /* 0x0000000203047211 */ /* 0x000fe400078f20ff */
[----:B------:R-:W-:Y:S02]  /*0120*/  SHF.R.S32.HI R18, RZ, 0x4, R5 ;  /* 0x00000004ff127819 */ /* 0x000fe40000011405 */
[----:B------:R-:W-:-:S02]  /*0130*/  LOP3.LUT R17, R4, 0xfffffff0, RZ, 0xc0, !PT ;  /* 0xfffffff004117812 */ /* 0x000fc400078ec0ff */
[----:B------:R-:W-:Y:S02]  /*0140*/  LEA.HI R4, R18, R18, RZ, 0x4 ;  /* 0x0000001212047211 */ /* 0x000fe400078f20ff */
[----:B------:R-:W-:Y:S01]  /*0150*/  LOP3.LUT R5, R5, 0xfffffff0, RZ, 0xc0, !PT ;  /* 0xfffffff005057812 */ /* 0x000fe200078ec0ff */
[----:B------:R-:W-:Y:S01]  /*0160*/  IMAD.IADD R17, R2, 0x1, -R17 ;  /* 0x0000000102117824 */ /* 0x000fe200078e0a11 */
[----:B------:R-:W-:Y:S01]  /*0170*/  LOP3.LUT R7, R4, 0xfffffff0, RZ, 0xc0, !PT ;  /* 0xfffffff004077812 */ /* 0x000fe200078ec0ff */
[----:B------:R-:W-:Y:S02]  /*0180*/  IMAD.MOV.U32 R2, RZ, RZ, RZ ;  /* 0x000000ffff027224 */ /* 0x000fe400078e00ff */
[----:B------:R-:W-:Y:S02]  /*0190*/  IMAD.IADD R5, R0, 0x1, -R5 ;  /* 0x0000000100057824 */ /* 0x000fe400078e0a05 */
[C---:B------:R-:W-:Y:S01]  /*01a0*/  IMAD.IADD R20, R18.reuse, 0x1, -R7 ;  /* 0x0000000112147824 */ /* 0x040fe200078e0a07 */
[----:B------:R-:W-:Y:S01]  /*01b0*/  LEA.HI R7, R3, R10, RZ, 0x4 ;  /* 0x0000000a03077211 */ /* 0x000fe200078f20ff */
[----:B------:R-:W-:-:S02]  /*01c0*/  IMAD.SHL.U32 R18, R18, 0x40, RZ ;  /* 0x0000004012127824 */ /* 0x000fc400078e00ff */
[----:B------:R-:W-:Y:S01]  /*01d0*/  IMAD.MOV.U32 R4, RZ, RZ, RZ ;  /* 0x000000ffff047224 */ /* 0x000fe200078e00ff */
[----:B------:R-:W-:Y:S01]  /*01e0*/  ISETP.GT.AND P4, PT, R20, RZ, PT ;  /* 0x000000ff1400720c */ /* 0x000fe20003f84270 */
[--C-:B------:R-:W-:Y:S01]  /*01f0*/  IMAD R15, R5, 0x2, R18.reuse ;  /* 0x00000002050f7824 */ /* 0x100fe200078e0212 */
[----:B------:R-:W-:Y:S01]  /*0200*/  LOP3.LUT R7, R7, 0xfffffff0, RZ, 0xc0, !PT ;  /* 0xfffffff007077812 */ /* 0x000fe200078ec0ff */
[----:B------:R-:W-:Y:S01]  /*0210*/  IMAD R13, R17, 0x2, R18 ;  /* 0x00000002110d7824 */ /* 0x000fe200078e0212 */
[----:B------:R-:W-:Y:S01]  /*0220*/  ISETP.GT.AND P6, PT, R5, RZ, P4 ;  /* 0x000000ff0500720c */ /* 0x000fe200027c4270 */
[----:B------:R-:W-:Y:S01]  /*0230*/  VIADD R9, R15, 0xffffffdf ;  /* 0xffffffdf0f097836 */ /* 0x000fe20000000000 */
[----:B------:R-:W-:Y:S01]  /*0240*/  ISETP.GT.AND P2, PT, R5, -0x1, P4 ;  /* 0xffffffff0500780c */ /* 0x000fe20002744270 */
[----:B------:R-:W-:Y:S01]  /*0250*/  VIADD R27, R15, 0xffffffe0 ;  /* 0xffffffe00f1b7836 */ /* 0x000fe20000000000 */
[C---:B------:R-:W-:Y:S01]  /*0260*/  ISETP.GT.AND P3, PT, R17.reuse, RZ, P4 ;  /* 0x000000ff1100720c */ /* 0x040fe20002764270 */
[----:B------:R-:W-:Y:S01]  /*0270*/  IMAD.IADD R11, R10, 0x1, -R7 ;  /* 0x000000010a0b7824 */ /* 0x000fe200078e0a07 */
[----:B------:R-:W-:Y:S01]  /*0280*/  ISETP.GT.AND P1, PT, R17, -0x1, P4 ;  /* 0xffffffff1100780c */ /* 0x000fe20002724270 */
[----:B------:R-:W-:-:S02]  /*0290*/  VIADD R23, R13, 0xffffffdf ;  /* 0xffffffdf0d177836 */ /* 0x000fc40000000000 */
[----:B--2---:R-:W-:Y:S01]  /*02a0*/  IMAD.WIDE R8, R9, 0x4, R24 ;  /* 0x0000000409087825 */ /* 0x004fe200078e0218 */
[----:B------:R-:W-:-:S03]  /*02b0*/  ISETP.GT.AND P5, PT, R11, RZ, P4 ;  /* 0x000000ff0b00720c */ /* 0x000fc600027a4270 */
[----:B------:R-:W-:Y:S01]  /*02c0*/  IMAD.WIDE R26, R27, 0x4, R24 ;  /* 0x000000041b1a7825 */ /* 0x000fe200078e0218 */
[C---:B------:R-:W-:Y:S01]  /*02d0*/  ISETP.GT.AND P0, PT, R11.reuse, -0x1, P4 ;  /* 0xffffffff0b00780c */ /* 0x040fe20002704270 */
[----:B------:R1:W2:Y:S02]  /*02e0*/  @P6 LDG.E.EL R2, desc[UR4][R8.64] ;  /* 0x0000000408026981 */ /* 0x0002a4000c2e1900 */
[----:B------:R-:W-:Y:S02]  /*02f0*/  IMAD R41, R11, 0x2, R18 ;  /* 0x000000020b297824 */ /* 0x000fe400078e0212 */
[----:B------:R-:W-:Y:S01]  /*0300*/  VIADD R19, R13, 0xffffffe0 ;  /* 0xffffffe00d137836 */ /* 0x000fe20000000000 */
[----:B------:R-:W3:Y:S01]  /*0310*/  @P2 LDG.E.EL R6, desc[UR4][R26.64] ;  /* 0x000000041a062981 */ /* 0x000ee2000c2e1900 */
[----:B------:R-:W-:-:S04]  /*0320*/  IMAD.WIDE R22, R23, 0x4, R24 ;  /* 0x0000000417167825 */ /* 0x000fc800078e0218 */
[----:B------:R-:W-:Y:S01]  /*0330*/  VIADD R7, R41, 0xffffffdf ;  /* 0xffffffdf29077836 */ /* 0x000fe20000000000 */
[----:B------:R4:W5:Y:S01]  /*0340*/  @P3 LDG.E.EL R4, desc[UR4][R22.64] ;  /* 0x0000000416043981 */ /* 0x000962000c2e1900 */
[----:B-1----:R-:W-:-:S04]  /*0350*/  IMAD.WIDE R8, R19, 0x4, R24 ;  /* 0x0000000413087825 */ /* 0x002fc800078e0218 */
[----:B------:R-:W-:Y:S01]  /*0360*/  VIADD R21, R41, 0xffffffe0 ;  /* 0xffffffe029157836 */ /* 0x000fe20000000000 */
[----:B------:R1:W5:Y:S01]  /*0370*/  @P1 LDG.E.EL R14, desc[UR4][R8.64] ;  /* 0x00000004080e1981 */ /* 0x000362000c2e1900 */
[----:B------:R-:W-:Y:S02]  /*0380*/  IMAD.MOV.U32 R12, RZ, RZ, RZ ;  /* 0x000000ffff0c7224 */ /* 0x000fe400078e00ff */
[----:B----4-:R-:W-:-:S04]  /*0390*/  IMAD.WIDE R22, R7, 0x4, R24 ;  /* 0x0000000407167825 */ /* 0x010fc800078e0218 */
[----:B------:R-:W-:Y:S01]  /*03a0*/  IMAD.MOV.U32 R7, RZ, RZ, RZ ;  /* 0x000000ffff077224 */ /* 0x000fe200078e00ff */
[----:B------:R5:W4:Y:S01]  /*03b0*/  @P5 LDG.E.EL R12, desc[UR4][R22.64] ;  /* 0x00000004160c5981 */ /* 0x000b22000c2e1900 */
[----:B------:R-:W-:-:S04]  /*03c0*/  IMAD.WIDE R26, R21, 0x4, R24 ;  /* 0x00000004151a7825 */ /* 0x000fc800078e0218 */
[----:B------:R-:W-:Y:S01]  /*03d0*/  VIADD R29, R15, 0xffffffe1 ;  /* 0xffffffe10f1d7836 */ /* 0x000fe20000000000 */
[----:B------:R-:W4:Y:S01]  /*03e0*/  @P0 LDG.E.EL R7, desc[UR4][R26.64] ;  /* 0x000000041a070981 */ /* 0x000f22000c2e1900 */
[----:B------:R-:W-:Y:S02]  /*03f0*/  VIADD R31, R13, 0xffffffe1 ;  /* 0xffffffe10d1f7836 */ /* 0x000fe40000000000 */
[----:B------:R-:W-:Y:S02]  /*0400*/  IMAD.MOV.U32 R16, RZ, RZ, RZ ;  /* 0x000000ffff107224 */ /* 0x000fe400078e00ff */
[----:B------:R-:W-:Y:S02]  /*0410*/  IMAD.MOV.U32 R21, RZ, RZ, RZ ;  /* 0x000000ffff157224 */ /* 0x000fe400078e00ff */
[----:B------:R-:W-:-:S04]  /*0420*/  IMAD.WIDE R28, R29, 0x4, R24 ;  /* 0x000000041d1c7825 */ /* 0x000fc800078e0218 */
[--C-:B------:R-:W-:Y:S01]  /*0430*/  IMAD.WIDE R30, R31, 0x4, R24.reuse ;  /* 0x000000041f1e7825 */ /* 0x100fe200078e0218 */
[----:B------:R-:W4:Y:S03]  /*0440*/  @P2 LDG.E.EL R16, desc[UR4][R28.64] ;  /* 0x000000041c102981 */ /* 0x000f26000c2e1900 */
[----:B------:R-:W-:Y:S01]  /*0450*/  VIADD R19, R41, 0xffffffe1 ;  /* 0xffffffe129137836 */ /* 0x000fe20000000000 */
[----:B------:R-:W4:Y:S01]  /*0460*/  @P1 LDG.E.EL R21, desc[UR4][R30.64] ;  /* 0x000000041e151981 */ /* 0x000f22000c2e1900 */
[----:B------:R-:W-:Y:S02]  /*0470*/  IMAD.MOV.U32 R32, RZ, RZ, RZ ;  /* 0x000000ffff207224 */ /* 0x000fe400078e00ff */
[----:B-1----:R-:W-:-:S05]  /*0480*/  IMAD.WIDE R8, R19, 0x4, R24 ;  /* 0x0000000413087825 */ /* 0x002fca00078e0218 */
[----:B------:R1:W4:Y:S01]  /*0490*/  @P0 LDG.E.EL R32, desc[UR4][R8.64] ;  /* 0x0000000408200981 */ /* 0x000322000c2e1900 */
[----:B------:R-:W-:Y:S02]  /*04a0*/  P2R R10, PR, RZ, 0x10 ;  /* 0x00000010ff0a7803 */ /* 0x000fe40000000000 */
[----:B--2---:R-:W-:Y:S02]  /*04b0*/  SEL R19, R2, 0xff800000, P6 ;  /* 0xff80000002137807 */ /* 0x004fe40003000000 */
[----:B---3--:R-:W-:-:S04]  /*04c0*/  SEL R6, R6, 0xff800000, P2 ;  /* 0xff80000006067807 */ /* 0x008fc80001000000 */
[----:B------:R-:W-:Y:S02]  /*04d0*/  FSETP.GT.AND P4, PT, R6, R19, PT ;  /* 0x000000130600720b */ /* 0x000fe40003f84000 */
[----:B-----5:R-:W-:Y:S02]  /*04e0*/  SEL R23, R4, 0xff800000, P3 ;  /* 0xff80000004177807 */ /* 0x020fe40001800000 */
[----:B------:R-:W-:-:S04]  /*04f0*/  SEL R14, R14, 0xff800000, P1 ;  /* 0xff8000000e0e7807 */ /* 0x000fc80000800000 */
[----:B------:R-:W-:Y:S02]  /*0500*/  FSETP.GT.AND P6, PT, R14, R23, PT ;  /* 0x000000170e00720b */ /* 0x000fe40003fc4000 */
[----:B------:R-:W-:Y:S02]  /*0510*/  FSETP.NAN.AND P3, PT, R6, R6, PT ;  /* 0x000000060600720b */ /* 0x000fe40003f68000 */
[----:B----4-:R-:W-:Y:S02]  /*0520*/  SEL R2, R12, 0xff800000, P5 ;  /* 0xff8000000c027807 */ /* 0x010fe40002800000 */
[----:B------:R-:W-:-:S04]  /*0530*/  SEL R7, R7, 0xff800000, P0 ;  /* 0xff80000007077807 */ /* 0x000fc80000000000 */
[----:B------:R-:W-:Y:S02]  /*0540*/  FSETP.GT.AND P5, PT, R7, R2, PT ;  /* 0x000000020700720b */ /* 0x000fe40003fa4000 */
[----:B------:R-:W-:Y:S02]  /*0550*/  @!P4 SEL R6, R6, R19, P3 ;  /* 0x000000130606c207 */ /* 0x000fe40001800000 */
[----:B------:R-:W-:Y:S02]  /*0560*/  P2R R12, PR, RZ, 0x10 ;  /* 0x00000010ff0c7803 */ /* 0x000fe40000000000 */
[----:B-1----:R-:W-:Y:S02]  /*0570*/  SEL R9, R16, 0xff800000, P2 ;  /* 0xff80000010097807 */ /* 0x002fe40001000000 */
[----:B------:R-:W-:Y:S02]  /*0580*/  SEL R21, R21, 0xff800000, P1 ;  /* 0xff80000015157807 */ /* 0x000fe40000800000 */
[----:B------:R-:W-:-:S02]  /*0590*/  FSETP.NAN.AND P1, PT, R14, R14, PT ;  /* 0x0000000e0e00720b */ /* 0x000fc40003f28000 */
[----:B------:R-:W-:Y:S02]  /*05a0*/  FSETP.GEU.AND P4, PT, R6, R9, PT ;  /* 0x000000090600720b */ /* 0x000fe40003f8e000 */
[----:B------:R-:W-:Y:S02]  /*05b0*/  @!P6 SEL R14, R14, R23, P1 ;  /* 0x000000170e0ee207 */ /* 0x000fe40000800000 */
[----:B------:R-:W-:Y:S02]  /*05c0*/  SEL R4, R32, 0xff800000, P0 ;  /* 0xff80000020047807 */ /* 0x000fe40000000000 */
[C---:B------:R-:W-:Y:S02]  /*05d0*/  FSETP.NAN.AND P0, PT, R7.reuse, R7, PT ;  /* 0x000000070700720b */ /* 0x040fe40003f08000 */
[----:B------:R-:W-:Y:S02]  /*05e0*/  FSETP.GEU.AND P2, PT, R14, R21, PT ;  /* 0x000000150e00720b */ /* 0x000fe40003f4e000 */
[----:B------:R-:W-:-:S02]  /*05f0*/  @!P5 SEL R7, R7, R2, P0 ;  /* 0x000000020707d207 */ /* 0x000fc40000000000 */
[----:B------:R-:W-:Y:S02]  /*0600*/  FSETP.NAN.AND P0, PT, R9, R9, PT ;  /* 0x000000090900720b */ /* 0x000fe40003f08000 */
[----:B------:R-:W-:Y:S02]  /*0610*/  FSETP.GEU.AND P1, PT, R7, R4, PT ;  /* 0x000000040700720b */ /* 0x000fe40003f2e000 */
[----:B------:R-:W-:Y:S02]  /*0620*/  @P4 SEL R9, R9, R6, P0 ;  /* 0x0000000609094207 */ /* 0x000fe40000000000 */
[----:B------:R-:W-:Y:S02]  /*0630*/  FSETP.NAN.AND P0, PT, R21, R21, PT ;  /* 0x000000151500720b */ /* 0x000fe40003f08000 */
[----:B------:R-:W-:Y:S02]  /*0640*/  P2R R35, PR, RZ, 0x20 ;  /* 0x00000020ff237803 */ /* 0x000fe40000000000 */
[----:B------:R-:W-:-:S02]  /*0650*/  ISETP.GT.AND P5, PT, R20, -0x1, PT ;  /* 0xffffffff1400780c */ /* 0x000fc40003fa4270 */
[----:B------:R-:W-:Y:S02]  /*0660*/  @P2 SEL R21, R21, R14, P0 ;  /* 0x0000000e15152207 */ /* 0x000fe40000000000 */
[----:B------:R-:W-:Y:S02]  /*0670*/  P2R R32, PR, RZ, 0x4 ;  /* 0x00000004ff207803 */ /* 0x000fe40000000000 */
[C---:B------:R-:W-:Y:S02]  /*0680*/  FSETP.NAN.AND P0, PT, R4.reuse, R4, PT ;  /* 0x000000040400720b */ /* 0x040fe40003f08000 */
[----:B------:R-:W-:Y:S02]  /*0690*/  ISETP.GT.AND P2, PT, R5, RZ, P5 ;  /* 0x000000ff0500720c */ /* 0x000fe40002f44270 */
[----:B------:R-:W-:Y:S01]  /*06a0*/  @P1 SEL R4, R4, R7, P0 ;  /* 0x0000000704041207 */ /* 0x000fe20000000000 */
[----:B------:R-:W-:Y:S02]  /*06b0*/  VIADD R7, R15, 0xffffffff ;  /* 0xffffffff0f077836 */ /* 0x000fe40000000000 */
[----:B------:R-:W-:-:S02]  /*06c0*/  IMAD.MOV.U32 R2, RZ, RZ, RZ ;  /* 0x000000ffff027224 */ /* 0x000fc400078e00ff */
[----:B------:R-:W-:-:S06]  /*06d0*/  IMAD.WIDE R6, R7, 0x4, R24 ;  /* 0x0000000407067825 */ /* 0x000fcc00078e0218 */
[----:B------:R-:W2:Y:S01]  /*06e0*/  @P2 LDG.E.EL R2, desc[UR4][R6.64] ;  /* 0x0000000406022981 */ /* 0x000ea2000c2e1900 */
[----:B------:R-:W-:Y:S02]  /*06f0*/  P2R R31, PR, RZ, 0x2 ;  /* 0x00000002ff1f7803 */ /* 0x000fe40000000000 */
[----:B------:R-:W-:Y:S02]  /*0700*/  P2R R36, PR, RZ, 0x40 ;  /* 0x00000040ff247803 */ /* 0x000fe40000000000 */
[----:B------:R-:W-:Y:S02]  /*0710*/  ISETP.GT.AND P6, PT, R17, RZ, P5 ;  /* 0x000000ff1100720c */ /* 0x000fe40002fc4270 */
[----:B--2---:R-:W-:-:S04]  /*0720*/  SEL R14, R2, 0xff800000, P2 ;  /* 0xff800000020e7807 */ /* 0x004fc80001000000 */
[-C--:B------:R-:W-:Y:S02]  /*0730*/  FSETP.GEU.AND P1, PT, R9, R14.reuse, PT ;  /* 0x0000000e0900720b */ /* 0x080fe40003f2e000 */
[----:B------:R-:W-:Y:S01]  /*0740*/  FSETP.NAN.AND P0, PT, R14, R14, PT ;  /* 0x0000000e0e00720b */ /* 0x000fe20003f08000 */
[----:B------:R-:W-:-:S10]  /*0750*/  IMAD.MOV.U32 R2, RZ, RZ, RZ ;  /* 0x000000ffff027224 */ /* 0x000fd400078e00ff */
[----:B------:R-:W-:Y:S01]  /*0760*/  @P1 SEL R14, R14, R9, P0 ;  /* 0x000000090e0e1207 */ /* 0x000fe20000000000 */
[----:B------:R-:W-:-:S05]  /*0770*/  IMAD.WIDE R8, R13, 0x4, R24 ;  /* 0x000000040d087825 */ /* 0x000fca00078e0218 */
[----:B------:R-:W2:Y:S01]  /*0780*/  @P6 LDG.E.EL R2, desc[UR4][R8.64+-0x4] ;  /* 0xfffffc0408026981 */ /* 0x000ea2000c2e1900 */
[----:B------:R-:W-:Y:S01]  /*0790*/  ISETP.GT.AND P3, PT, R11, RZ, P5 ;  /* 0x000000ff0b00720c */ /* 0x000fe20002f64270 */
[----:B------:R-:W-:Y:S01]  /*07a0*/  IMAD.WIDE R6, R41, 0x4, R24 ;  /* 0x0000000429067825 */ /* 0x000fe200078e0218 */
[----:B------:R-:W-:Y:S02]  /*07b0*/  P2R R29, PR, RZ, 0x2 ;  /* 0x00000002ff1d7803 */ /* 0x000fe40000000000 */
[----:B--2---:R-:W-:Y:S01]  /*07c0*/  SEL R22, R2, 0xff800000, P6 ;  /* 0xff80000002167807 */ /* 0x004fe20003000000 */
[----:B------:R-:W-:-:S08]  /*07d0*/  IMAD.MOV.U32 R2, RZ, RZ, RZ ;  /* 0x000000ffff027224 */ /* 0x000fd000078e00ff */
[----:B------:R-:W2:Y:S01]  /*07e0*/  @P3 LDG.E.EL R2, desc[UR4][R6.64+-0x4] ;  /* 0xfffffc0406023981 */ /* 0x000ea2000c2e1900 */
[-C--:B------:R-:W-:Y:S02]  /*07f0*/  FSETP.GEU.AND P1, PT, R21, R22.reuse, PT ;  /* 0x000000161500720b */ /* 0x080fe40003f2e000 */
[----:B------:R-:W-:Y:S02]  /*0800*/  FSETP.NAN.AND P0, PT, R22, R22, PT ;  /* 0x000000161600720b */ /* 0x000fe40003f08000 */
[----:B------:R-:W-:-:S09]  /*0810*/  P2R R28, PR, RZ, 0x2 ;  /* 0x00000002ff1c7803 */ /* 0x000fd20000000000 */
[----:B------:R-:W-:Y:S02]  /*0820*/  @P1 SEL R22, R22, R21, P0 ;  /* 0x0000001516161207 */ /* 0x000fe40000000000 */
[----:B------:R-:W-:Y:S01]  /*0830*/  LOP3.LUT R19, R20, R5, RZ, 0xfc, !PT ;  /* 0x0000000514137212 */ /* 0x000fe200078efcff */
[----:B------:R-:W-:Y:S01]  /*0840*/  IMAD.MOV.U32 R21, RZ, RZ, RZ ;  /* 0x000000ffff157224 */ /* 0x000fe200078e00ff */
[----:B--2---:R-:W-:-:S04]  /*0850*/  SEL R2, R2, 0xff800000, P3 ;  /* 0xff80000002027807 */ /* 0x004fc80001800000 */
[-C--:B------:R-:W-:Y:S02]  /*0860*/  FSETP.GEU.AND P1, PT, R4, R2.reuse, PT ;  /* 0x000000020400720b */ /* 0x080fe40003f2e000 */
[----:B------:R-:W-:Y:S02]  /*0870*/  FSETP.NAN.AND P0, PT, R2, R2, PT ;  /* 0x000000020200720b */ /* 0x000fe40003f08000 */
[----:B------:R-:W-:-:S09]  /*0880*/  P2R R23, PR, RZ, 0x2 ;  /* 0x00000002ff177803 */ /* 0x000fd20000000000 */
[----:B------:R-:W-:Y:S02]  /*0890*/  @P1 SEL R2, R2, R4, P0 ;  /* 0x0000000402021207 */ /* 0x000fe40000000000 */
[----:B------:R-:W-:Y:S01]  /*08a0*/  ISETP.GT.AND P1, PT, R19, -0x1, PT ;  /* 0xffffffff1300780c */ /* 0x000fe20003f24270 */
[----:B------:R-:W-:-:S12]  /*08b0*/  IMAD.WIDE R4, R15, 0x4, R24 ;  /* 0x000000040f047825 */ /* 0x000fd800078e0218 */
[----:B------:R-:W2:Y:S01]  /*08c0*/  @P1 LDG.E.EL R21, desc[UR4][R4.64] ;  /* 0x0000000404151981 */ /* 0x000ea2000c2e1900 */
[----:B------:R-:W-:Y:S02]  /*08d0*/  P2R R33, PR, RZ, 0x10 ;  /* 0x00000010ff217803 */ /* 0x000fe40000000000 */
[----:B------:R-:W-:Y:S02]  /*08e0*/  LOP3.LUT R17, R20, R17, RZ, 0xfc, !PT ;  /* 0x0000001114117212 */ /* 0x000fe400078efcff */
[----:B--2---:R-:W-:-:S04]  /*08f0*/  SEL R21, R21, 0xff800000, P1 ;  /* 0xff80000015157807 */ /* 0x004fc80000800000 */
[-C--:B------:R-:W-:Y:S02]  /*0900*/  FSETP.GEU.AND P4, PT, R14, R21.reuse, PT ;  /* 0x000000150e00720b */ /* 0x080fe40003f8e000 */
[----:B------:R-:W-:-:S11]  /*0910*/  FSETP.NAN.AND P0, PT, R21, R21, PT ;  /* 0x000000151500720b */ /* 0x000fd60003f08000 */
[----:B------:R-:W-:Y:S02]  /*0920*/  @P4 SEL R21, R21, R14, P0 ;  /* 0x0000000e15154207 */ /* 0x000fe40000000000 */
[----:B------:R-:W-:Y:S01]  /*0930*/  ISETP.GT.AND P0, PT, R17, -0x1, PT ;  /* 0xffffffff1100780c */ /* 0x000fe20003f04270 */
[----:B------:R-:W-:-:S12]  /*0940*/  IMAD.MOV.U32 R14, RZ, RZ, RZ ;  /* 0x000000ffff0e7224 */ /* 0x000fd800078e00ff */
[----:B------:R-:W2:Y:S01]  /*0950*/  @P0 LDG.E.EL R14, desc[UR4][R8.64] ;  /* 0x00000004080e0981 */ /* 0x000ea2000c2e1900 */
[----:B------:R-:W-:Y:S02]  /*0960*/  P2R R16, PR, RZ, 0x20 ;  /* 0x00000020ff107803 */ /* 0x000fe40000000000 */
[----:B------:R-:W-:Y:S02]  /*0970*/  P2R R38, PR, RZ, 0x10 ;  /* 0x00000010ff267803 */ /* 0x000fe40000000000 */
[----:B--2---:R-:W-:-:S04]  /*0980*/  SEL R26, R14, 0xff800000, P0 ;  /* 0xff8000000e1a7807 */ /* 0x004fc80000000000 */
[-C--:B------:R-:W-:Y:S01]  /*0990*/  FSETP.GEU.AND P5, PT, R22, R26.reuse, PT ;  /* 0x0000001a1600720b */ /* 0x080fe20003fae000 */
[----:B------:R-:W-:Y:S01]  /*09a0*/  IMAD.MOV.U32 R14, RZ, RZ, RZ ;  /* 0x000000ffff0e7224 */ /* 0x000fe200078e00ff */
[----:B------:R-:W-:-:S05]  /*09b0*/  FSETP.NAN.AND P4, PT, R26, R26, PT ;  /* 0x0000001a1a00720b */ /* 0x000fca0003f88000 */
[----:B------:R1:W2:Y:S06]  /*09c0*/  @P1 LDG.E.EL R14, desc[UR4][R4.64+0x4] ;  /* 0x00000404040e1981 */ /* 0x0002ac000c2e1900 */
[----:B------:R-:W-:Y:S01]  /*09d0*/  @P5 SEL R26, R26, R22, P4 ;  /* 0x000000161a1a5207 */ /* 0x000fe20002000000 */
[----:B------:R-:W-:Y:S02]  /*09e0*/  IMAD.MOV.U32 R22, RZ, RZ, RZ ;  /* 0x000000ffff167224 */ /* 0x000fe400078e00ff */
[----:B-1----:R-:W-:-:S04]  /*09f0*/  VIADD R5, R15, 0x1f ;  /* 0x0000001f0f057836 */ /* 0x002fc80000000000 */
[----:B------:R-:W-:-:S05]  /*0a00*/  IMAD.WIDE R4, R5, 0x4, R24 ;  /* 0x0000000405047825 */ /* 0x000fca00078e0218 */
[----:B------:R-:W3:Y:S01]  /*0a10*/  @P2 LDG.E.EL R22, desc[UR4][R4.64] ;  /* 0x0000000404162981 */ /* 0x000ee2000c2e1900 */
[----:B------:R-:W-:Y:S01]  /*0a20*/  IMAD.MOV.U32 R17, RZ, RZ, RZ ;  /* 0x000000ffff117224 */ /* 0x000fe200078e00ff */
[----:B------:R-:W-:-:S05]  /*0a30*/  LOP3.LUT R11, R20, R11, RZ, 0xfc, !PT ;  /* 0x0000000b140b7212 */ /* 0x000fca00078efcff */
[----:B------:R1:W4:Y:S02]  /*0a40*/  @P0 LDG.E.EL R17, desc[UR4][R8.64+0x4] ;  /* 0x0000040408110981 */ /* 0x000324000c2e1900 */
[----:B-1----:R-:W-:Y:S01]  /*0a50*/  IMAD.MOV.U32 R8, RZ, RZ, RZ ;  /* 0x000000ffff087224 */ /* 0x002fe200078e00ff */
[----:B------:R-:W-:Y:S01]  /*0a60*/  P2R R40, PR, RZ, 0x20 ;  /* 0x00000020ff287803 */ /* 0x000fe20000000000 */
[----:B------:R-:W-:Y:S02]  /*0a70*/  IMAD.MOV.U32 R43, RZ, RZ, RZ ;  /* 0x000000ffff2b7224 */ /* 0x000fe400078e00ff */
[----:B------:R-:W-:-:S04]  /*0a80*/  VIADD R5, R13, 0x1f ;  /* 0x0000001f0d057836 */ /* 0x000fc80000000000 */
[----:B------:R-:W-:Y:S01]  /*0a90*/  IMAD.WIDE R4, R5, 0x4, R24 ;  /* 0x0000000405047825 */ /* 0x000fe200078e0218 */
[----:B---3--:R-:W-:Y:S02]  /*0aa0*/  SEL R22, R22, 0xff800000, P2 ;  /* 0xff80000016167807 */ /* 0x008fe40001000000 */
[----:B------:R-:W-:-:S13]  /*0ab0*/  ISETP.GT.AND P2, PT, R11, -0x1, PT ;  /* 0xffffffff0b00780c */ /* 0x000fda0003f44270 */
[----:B------:R-:W3:Y:S01]  /*0ac0*/  @P2 LDG.E.EL R8, desc[UR4][R6.64] ;  /* 0x0000000406082981 */ /* 0x000ee2000c2e1900 */
[----:B--2---:R-:W-:-:S03]  /*0ad0*/  SEL R27, R14, 0xff800000, P1 ;  /* 0xff8000000e1b7807 */ /* 0x004fc60000800000 */
[----:B------:R-:W2:Y:S01]  /*0ae0*/  @P2 LDG.E.EL R43, desc[UR4][R6.64+0x4] ;  /* 0x00000404062b2981 */ /* 0x000ea2000c2e1900 */
[-C--:B------:R-:W-:Y:S02]  /*0af0*/  FSETP.GEU.AND P5, PT, R21, R27.reuse, PT ;  /* 0x0000001b1500720b */ /* 0x080fe40003fae000 */
[----:B------:R-:W-:-:S11]  /*0b00*/  FSETP.NAN.AND P4, PT, R27, R27, PT ;  /* 0x0000001b1b00720b */ /* 0x000fd60003f88000 */
[----:B------:R-:W-:Y:S01]  /*0b10*/  @P5 SEL R27, R27, R21, P4 ;  /* 0x000000151b1b5207 */ /* 0x000fe20002000000 */
[----:B------:R-:W-:-:S06]  /*0b20*/  IMAD.MOV.U32 R21, RZ, RZ, RZ ;  /* 0x000000ffff157224 */ /* 0x000fcc00078e00ff */
[----:B------:R1:W5:Y:S01]  /*0b30*/  @P6 LDG.E.EL R21, desc[UR4][R4.64] ;  /* 0x0000000404156981 */ /* 0x000362000c2e1900 */
[----:B----4-:R-:W-:Y:S02]  /*0b40*/  SEL R17, R17, 0xff800000, P0 ;  /* 0xff80000011117807 */ /* 0x010fe40000000000 */
[----:B------:R-:W-:Y:S02]  /*0b50*/  P2R R19, PR, RZ, 0x20 ;  /* 0x00000020ff137803 */ /* 0x000fe40000000000 */
[-C--:B------:R-:W-:Y:S02]  /*0b60*/  FSETP.GEU.AND P5, PT, R26, R17.reuse, PT ;  /* 0x000000111a00720b */ /* 0x080fe40003fae000 */
[----:B------:R-:W-:Y:S02]  /*0b70*/  FSETP.NAN.AND P4, PT, R17, R17, PT ;  /* 0x000000111100720b */ /* 0x000fe40003f88000 */
[----:B------:R-:W-:-:S09]  /*0b80*/  P2R R14, PR, RZ, 0x20 ;  /* 0x00000020ff0e7803 */ /* 0x000fd20000000000 */
[----:B------:R-:W-:Y:S01]  /*0b90*/  @P5 SEL R17, R17, R26, P4 ;  /* 0x0000001a11115207 */ /* 0x000fe20002000000 */
[----:B------:R-:W-:Y:S02]  /*0ba0*/  VIADD R11, R15, 0x20 ;  /* 0x000000200f0b7836 */ /* 0x000fe40000000000 */
[----:B-1----:R-:W-:Y:S02]  /*0bb0*/  IMAD.MOV.U32 R5, RZ, RZ, RZ ;  /* 0x000000ffff057224 */ /* 0x002fe400078e00ff */
[----:B------:R-:W-:Y:S02]  /*0bc0*/  VIADD R9, R13, 0x20 ;  /* 0x000000200d097836 */ /* 0x000fe40000000000 */
[----:B------:R-:W-:Y:S01]  /*0bd0*/  IMAD.MOV.U32 R6, RZ, RZ, RZ ;  /* 0x000000ffff067224 */ /* 0x000fe200078e00ff */
[----:B---3--:R-:W-:-:S04]  /*0be0*/  SEL R8, R8, 0xff800000, P2 ;  /* 0xff80000008087807 */ /* 0x008fc80001000000 */
[-C--:B------:R-:W-:Y:S02]  /*0bf0*/  FSETP.GEU.AND P5, PT, R2, R8.reuse, PT ;  /* 0x000000080200720b */ /* 0x080fe40003fae000 */
[----:B------:R-:W-:Y:S02]  /*0c00*/  FSETP.NAN.AND P4, PT, R8, R8, PT ;  /* 0x000000080800720b */ /* 0x000fe40003f88000 */
[----:B------:R-:W-:-:S09]  /*0c10*/  P2R R26, PR, RZ, 0x20 ;  /* 0x00000020ff1a7803 */ /* 0x000fd20000000000 */
[----:B------:R-:W-:Y:S02]  /*0c20*/  @P5 SEL R8, R8, R2, P4 ;  /* 0x0000000208085207 */ /* 0x000fe40002000000 */
[-C--:B------:R-:W-:Y:S02]  /*0c30*/  FSETP.GEU.AND P4, PT, R27, R22.reuse, PT ;  /* 0x000000161b00720b */ /* 0x080fe40003f8e000 */
[----:B------:R-:W-:Y:S02]  /*0c40*/  FSETP.NAN.AND P5, PT, R22, R22, PT ;  /* 0x000000161600720b */ /* 0x000fe40003fa8000 */
[----:B--2---:R-:W-:Y:S02]  /*0c50*/  SEL R43, R43, 0xff800000, P2 ;  /* 0xff8000002b2b7807 */ /* 0x004fe40001000000 */
[----:B------:R-:W-:-:S07]  /*0c60*/  P2R R37, PR, RZ, 0x10 ;  /* 0x00000010ff257803 */ /* 0x000fce0000000000 */
[----:B------:R-:W-:Y:S02]  /*0c70*/  @P4 SEL R22, R22, R27, P5 ;  /* 0x0000001b16164207 */ /* 0x000fe40002800000 */
[----:B------:R-:W-:Y:S01]  /*0c80*/  ISETP.NE.AND P4, PT, R10, RZ, PT ;  /* 0x000000ff0a00720c */ /* 0x000fe20003f85270 */
[----:B------:R-:W-:Y:S01]  /*0c90*/  IMAD.WIDE R10, R11, 0x4, R24 ;  /* 0x000000040b0a7825 */ /* 0x000fe200078e0218 */
[----:B------:R-:W-:-:S04]  /*0ca0*/  FSETP.GEU.AND P5, PT, R8, R43, PT ;  /* 0x0000002b0800720b */ /* 0x000fc80003fae000 */
[----:B------:R1:W2:Y:S01]  /*0cb0*/  @P1 LDG.E.EL R5, desc[UR4][R10.64] ;  /* 0x000000040a051981 */ /* 0x0002a2000c2e1900 */
[----:B-----5:R-:W-:Y:S02]  /*0cc0*/  SEL R21, R21, 0xff800000, P6 ;  /* 0xff80000015157807 */ /* 0x020fe40003000000 */
[----:B------:R-:W-:-:S06]  /*0cd0*/  FSETP.NAN.AND P6, PT, R43, R43, PT ;  /* 0x0000002b2b00720b */ /* 0x000fcc0003fc8000 */
[----:B------:R-:W-:Y:S01]  /*0ce0*/  @P5 SEL R43, R43, R8, P6 ;  /* 0x000000082b2b5207 */ /* 0x000fe20003000000 */
[----:B------:R-:W-:-:S05]  /*0cf0*/  IMAD.WIDE R8, R9, 0x4, R24 ;  /* 0x0000000409087825 */ /* 0x000fca00078e0218 */
[----:B------:R-:W3:Y:S01]  /*0d00*/  @P0 LDG.E.EL R6, desc[UR4][R8.64] ;  /* 0x0000000408060981 */ /* 0x000ee2000c2e1900 */
[----:B------:R-:W-:Y:S02]  /*0d10*/  P2R R27, PR, RZ, 0x20 ;  /* 0x00000020ff1b7803 */ /* 0x000fe40000000000 */
[-C--:B------:R-:W-:Y:S02]  /*0d20*/  FSETP.GEU.AND P5, PT, R17, R21.reuse, PT ;  /* 0x000000151100720b */ /* 0x080fe40003fae000 */
[----:B------:R-:W-:Y:S02]  /*0d30*/  FSETP.NAN.AND P6, PT, R21, R21, PT ;  /* 0x000000151500720b */ /* 0x000fe40003fc8000 */
[----:B------:R-:W-:-:S09]  /*0d40*/  P2R R2, PR, RZ, 0x20 ;  /* 0x00000020ff027803 */ /* 0x000fd20000000000 */
[----:B------:R-:W-:Y:S01]  /*0d50*/  @P5 SEL R21, R21, R17, P6 ;  /* 0x0000001115155207 */ /* 0x000fe20003000000 */
[----:B-1----:R-:W-:-:S05]  /*0d60*/  VIADD R10, R0, 0x3 ;  /* 0x00000003000a7836 */ /* 0x002fca0000000000 */
[----:B------:R-:W-:-:S04]  /*0d70*/  LEA.HI R11, R3, R10, RZ, 0x4 ;  /* 0x0000000a030b7211 */ /* 0x000fc800078f20ff */
[----:B------:R-:W-:Y:S02]  /*0d80*/  LOP3.LUT R11, R11, 0xfffffff0, RZ, 0xc0, !PT ;  /* 0xfffffff00b0b7812 */ /* 0x000fe400078ec0ff */
[----:B--2---:R-:W-:-:S04]  /*0d90*/  SEL R5, R5, 0xff800000, P1 ;  /* 0xff80000005057807 */ /* 0x004fc80000800000 */
[-C--:B------:R-:W-:Y:S02]  /*0da0*/  FSETP.GEU.AND P5, PT, R22, R5.reuse, PT ;  /* 0x000000051600720b */ /* 0x080fe40003fae000 */
[----:B------:R-:W-:Y:S02]  /*0db0*/  FSETP.NAN.AND P6, PT, R5, R5, PT ;  /* 0x000000050500720b */ /* 0x000fe40003fc8000 */
[----:B------:R-:W-:Y:S02]  /*0dc0*/  P2R R4, PR, RZ, 0x20 ;  /* 0x00000020ff047803 */ /* 0x000fe40000000000 */
[----:B---3--:R-:W-:-:S07]  /*0dd0*/  SEL R6, R6, 0xff800000, P0 ;  /* 0xff80000006067807 */ /* 0x008fce0000000000 */
[----:B------:R-:W-:Y:S02]  /*0de0*/  @P5 SEL R5, R5, R22, P6 ;  /* 0x0000001605055207 */ /* 0x000fe40003000000 */
[-C--:B------:R-:W-:Y:S02]  /*0df0*/  FSETP.GEU.AND P5, PT, R21, R6.reuse, PT ;  /* 0x000000061500720b */ /* 0x080fe40003fae000 */
[----:B------:R-:W-:-:S11]  /*0e00*/  FSETP.NAN.AND P6, PT, R6, R6, PT ;  /* 0x000000060600720b */ /* 0x000fd60003fc8000 */
[----:B------:R-:W-:Y:S01]  /*0e10*/  @P5 SEL R6, R6, R21, P6 ;  /* 0x0000001506065207 */ /* 0x000fe20003000000 */
[----:B------:R-:W-:-:S04]  /*0e20*/  IMAD.IADD R21, R10, 0x1, -R11 ;  /* 0x000000010a157824 */ /* 0x000fc800078e0a0b */
[C---:B------:R-:W-:Y:S01]  /*0e30*/  IMAD R39, R21.reuse, 0x2, R18 ;  /* 0x0000000215277824 */ /* 0x040fe200078e0212 */
[----:B------:R-:W-:-:S03]  /*0e40*/  ISETP.GT.AND P6, PT, R21, RZ, P4 ;  /* 0x000000ff1500720c */ /* 0x000fc600027c4270 */
[----:B------:R-:W-:Y:S02]  /*0e50*/  VIADD R11, R39, 0xffffffdf ;  /* 0xffffffdf270b7836 */ /* 0x000fe40000000000 */
[----:B------:R-:W-:Y:S02]  /*0e60*/  IMAD.MOV.U32 R10, RZ, RZ, RZ ;  /* 0x000000ffff0a7224 */ /* 0x000fe400078e00ff */
[----:B------:R-:W-:-:S06]  /*0e70*/  IMAD.WIDE R8, R11, 0x4, R24 ;  /* 0x000000040b087825 */ /* 0x000fcc00078e0218 */
[----:B------:R-:W2:Y:S01]  /*0e80*/  @P6 LDG.E.EL R10, desc[UR4][R8.64] ;  /* 0x00000004080a6981 */ /* 0x000ea2000c2e1900 */
[----:B------:R-:W-:Y:S01]  /*0e90*/  ISETP.GT.AND P4, PT, R21, -0x1, P4 ;  /* 0xffffffff1500780c */ /* 0x000fe20002784270 */
[----:B------:R-:W-:Y:S02]  /*0ea0*/  VIADD R11, R39, 0xffffffe0 ;  /* 0xffffffe0270b7836 */ /* 0x000fe40000000000 */
[----:B------:R-:W-:Y:S01]  /*0eb0*/  IMAD.MOV.U32 R22, RZ, RZ, RZ ;  /* 0x000000ffff167224 */ /* 0x000fe200078e00ff */
[----:B--2---:R-:W-:Y:S01]  /*0ec0*/  SEL R17, R10, 0xff800000, P6 ;  /* 0xff8000000a117807 */ /* 0x004fe20003000000 */
[----:B------:R-:W-:-:S08]  /*0ed0*/  IMAD.WIDE R10, R11, 0x4, R24 ;  /* 0x000000040b0a7825 */ /* 0x000fd000078e0218 */
[----:B------:R1:W2:Y:S01]  /*0ee0*/  @P4 LDG.E.EL R22, desc[UR4][R10.64] ;  /* 0x000000040a164981 */ /* 0x0002a2000c2e1900 */
[----:B------:R-:W-:Y:S01]  /*0ef0*/  P2R R7, PR, RZ, 0x20 ;  /* 0x00000020ff077803 */ /* 0x000fe20000000000 */
[----:B-1----:R-:W-:Y:S01]  /*0f00*/  IMAD.MOV.U32 R10, RZ, RZ, RZ ;  /* 0x000000ffff0a7224 */ /* 0x002fe200078e00ff */
[----:B--2---:R-:W-:-:S04]  /*0f10*/  SEL R22, R22, 0xff800000, P4 ;  /* 0xff80000016167807 */ /* 0x004fc80002000000 */
[C---:B------:R-:W-:Y:S02]  /*0f20*/  FSETP.GT.AND P5, PT, R22.reuse, R17, PT ;  /* 0x000000111600720b */ /* 0x040fe40003fa4000 */
[----:B------:R-:W-:Y:S02]  /*0f30*/  FSETP.NAN.AND P6, PT, R22, R22, PT ;  /* 0x000000161600720b */ /* 0x000fe40003fc8000 */
[----:B------:R-:W-:-:S09]  /*0f40*/  P2R R34, PR, RZ, 0x20 ;  /* 0x00000020ff227803 */ /* 0x000fd20000000000 */
[----:B------:R-:W-:Y:S01]  /*0f50*/  @!P5 SEL R22, R22, R17, P6 ;  /* 0x000000111616d207 */ /* 0x000fe20003000000 */
[----:B------:R-:W-:Y:S01]  /*0f60*/  VIADD R17, R39, 0xffffffe1 ;  /* 0xffffffe127117836 */ /* 0x000fe20000000000 */
[----:B------:R-:W-:-:S03]  /*0f70*/  ISETP.NE.AND P5, PT, R16, RZ, PT ;  /* 0x000000ff1000720c */ /* 0x000fc60003fa5270 */
[----:B------:R-:W-:-:S05]  /*0f80*/  IMAD.WIDE R16, R17, 0x4, R24 ;  /* 0x0000000411107825 */ /* 0x000fca00078e0218 */
[----:B------:R-:W2:Y:S01]  /*0f90*/  @P4 LDG.E.EL R10, desc[UR4][R16.64] ;  /* 0x00000004100a4981 */ /* 0x000ea2000c2e1900 */
[----:B------:R-:W-:Y:S02]  /*0fa0*/  VIADD R9, R41, 0x1f ;  /* 0x0000001f29097836 */ /* 0x000fe40000000000 */
[----:B------:R-:W-:Y:S02]  /*0fb0*/  IMAD.MOV.U32 R18, RZ, RZ, RZ ;  /* 0x000000ffff127224 */ /* 0x000fe400078e00ff */
[----:B------:R-:W-:-:S05]  /*0fc0*/  IMAD.WIDE R8, R9, 0x4, R24 ;  /* 0x0000000409087825 */ /* 0x000fca00078e0218 */
[----:B------:R1:W3:Y:S01]  /*0fd0*/  @P3 LDG.E.EL R18, desc[UR4][R8.64] ;  /* 0x0000000408123981 */ /* 0x0002e2000c2e1900 */
[----:B------:R-:W-:Y:S01]  /*0fe0*/  ISETP.GT.AND P5, PT, R21, RZ, P5 ;  /* 0x000000ff1500720c */ /* 0x000fe20002fa4270 */
[----:B-1----:R-:W-:Y:S01]  /*0ff0*/  IMAD.MOV.U32 R9, RZ, RZ, RZ ;  /* 0x000000ffff097224 */ /* 0x002fe200078e00ff */
[----:B--2---:R-:W-:Y:S01]  /*1000*/  SEL R45, R10, 0xff800000, P4 ;  /* 0xff8000000a2d7807 */ /* 0x004fe20002000000 */
[----:B------:R-:W-:-:S10]  /*1010*/  IMAD.WIDE R10, R39, 0x4, R24 ;  /* 0x00000004270a7825 */ /* 0x000fd400078e0218 */
[----:B------:R-:W2:Y:S01]  /*1020*/  @P5 LDG.E.EL R9, desc[UR4][R10.64+-0x4] ;  /* 0xfffffc040a095981 */ /* 0x000ea2000c2e1900 */
[----:B---3--:R-:W-:-:S04]  /*1030*/  SEL R18, R18, 0xff800000, P3 ;  /* 0xff80000012127807 */ /* 0x008fc80001800000 */
[-C--:B------:R-:W-:Y:S02]  /*1040*/  FSETP.GEU.AND P6, PT, R43, R18.reuse, PT ;  /* 0x000000122b00720b */ /* 0x080fe40003fce000 */
[----:B------:R-:W-:Y:S02]  /*1050*/  FSETP.GEU.AND P4, PT, R22, R45, PT ;  /* 0x0000002d1600720b */ /* 0x000fe40003f8e000 */
[----:B------:R-:W-:-:S09]  /*1060*/  FSETP.NAN.AND P3, PT, R18, R18, PT ;  /* 0x000000121200720b */ /* 0x000fd20003f68000 */
[----:B------:R-:W-:Y:S02]  /*1070*/  @P6 SEL R18, R18, R43, P3 ;  /* 0x0000002b12126207 */ /* 0x000fe40001800000 */
[----:B------:R-:W-:-:S04]  /*1080*/  FSETP.NAN.AND P3, PT, R45, R45, PT ;  /* 0x0000002d2d00720b */ /* 0x000fc80003f68000 */
[----:B------:R-:W-:Y:S02]  /*1090*/  @P4 SEL R45, R45, R22, P3 ;  /* 0x000000162d2d4207 */ /* 0x000fe40001800000 */
[----:B------:R-:W-:Y:S02]  /*10a0*/  P2R R30, PR, RZ, 0x10 ;  /* 0x00000010ff1e7803 */ /* 0x000fe40000000000 */
[----:B------:R-:W-:Y:S01]  /*10b0*/  LOP3.LUT R20, R20, R21, RZ, 0xfc, !PT ;  /* 0x0000001514147212 */ /* 0x000fe200078efcff */
[----:B------:R-:W-:Y:S01]  /*10c0*/  IMAD.MOV.U32 R44, RZ, RZ, RZ ;  /* 0x000000ffff2c7224 */ /* 0x000fe200078e00ff */
[----:B--2---:R-:W-:-:S04]  /*10d0*/  SEL R16, R9, 0xff800000, P5 ;  /* 0xff80000009107807 */ /* 0x004fc80002800000 */
[-C--:B------:R-:W-:Y:S02]  /*10e0*/  FSETP.GEU.AND P4, PT, R45, R16.reuse, PT ;  /* 0x000000102d00720b */ /* 0x080fe40003f8e000 */
[----:B------:R-:W-:Y:S01]  /*10f0*/  FSETP.NAN.AND P3, PT, R16, R16, PT ;  /* 0x000000101000720b */ /* 0x000fe20003f68000 */
[----:B------:R-:W-:-:S10]  /*1100*/  IMAD.MOV.U32 R9, RZ, RZ, RZ ;  /* 0x000000ffff097224 */ /* 0x000fd400078e00ff */
[----:B------:R-:W-:Y:S02]  /*1110*/  @P4 SEL R16, R16, R45, P3 ;  /* 0x0000002d10104207 */ /* 0x000fe40001800000 */
[----:B------:R-:W-:-:S13]  /*1120*/  ISETP.GT.AND P3, PT, R20, -0x1, PT ;  /* 0xffffffff1400780c */ /* 0x000fda0003f64270 */
[----:B------:R-:W2:Y:S04]  /*1130*/  @P3 LDG.E.EL R9, desc[UR4][R10.64] ;  /* 0x000000040a093981 */ /* 0x000ea8000c2e1900 */
[----:B------:R1:W3:Y:S01]  /*1140*/  @P3 LDG.E.EL R44, desc[UR4][R10.64+0x4] ;  /* 0x000004040a2c3981 */ /* 0x0002e2000c2e1900 */
[----:B------:R-:W-:Y:S02]  /*1150*/  P2R R8, PR, RZ, 0x40 ;  /* 0x00000040ff087803 */ /* 0x000fe40000000000 */
[----:B------:R-:W-:Y:S01]  /*1160*/  P2R R22, PR, RZ, 0x10 ;  /* 0x00000010ff167803 */ /* 0x000fe20000000000 */
[----:B-1----:R-:W-:Y:S02]  /*1170*/  IMAD.MOV.U32 R11, RZ, RZ, RZ ;  /* 0x000000ffff0b7224 */ /* 0x002fe400078e00ff */
[----:B------:R-:W-:-:S02]  /*1180*/  VIADD R21, R39, 0x1f ;  /* 0x0000001f27157836 */ /* 0x000fc40000000000 */
[----:B------:R-:W-:Y:S02]  /*1190*/  IMAD.MOV.U32 R43, RZ, RZ, RZ ;  /* 0x000000ffff2b7224 */ /* 0x000fe400078e00ff */
[----:B------:R-:W-:-:S05]  /*11a0*/  IMAD.WIDE R20, R21, 0x4, R24 ;  /* 0x0000000415147825 */ /* 0x000fca00078e0218 */
[----:B------:R-:W4:Y:S01]  /*11b0*/  @P5 LDG.E.EL R43, desc[UR4][R20.64] ;  /* 0x00000004142b5981 */ /* 0x000f22000c2e1900 */
[----:B--2---:R-:W-:-:S04]  /*11c0*/  SEL R17, R9, 0xff800000, P3 ;  /* 0xff80000009117807 */ /* 0x004fc80001800000 */
[-C--:B------:R-:W-:Y:S02]  /*11d0*/  FSETP.GEU.AND P6, PT, R16, R17.reuse, PT ;  /* 0x000000111000720b */ /* 0x080fe40003fce000 */
[----:B------:R-:W-:Y:S02]  /*11e0*/  FSETP.NAN.AND P4, PT, R17, R17, PT ;  /* 0x000000111100720b */ /* 0x000fe40003f88000 */
[----:B---3--:R-:W-:Y:S02]  /*11f0*/  SEL R44, R44, 0xff800000, P3 ;  /* 0xff8000002c2c7807 */ /* 0x008fe40001800000 */
[----:B------:R-:W-:-:S07]  /*1200*/  P2R R42, PR, RZ, 0x40 ;  /* 0x00000040ff2a7803 */ /* 0x000fce0000000000 */
[----:B------:R-:W-:-:S04]  /*1210*/  @P6 SEL R17, R17, R16, P4 ;  /* 0x0000001011116207 */ /* 0x000fc80002000000 */
[-C--:B------:R-:W-:Y:S02]  /*1220*/  FSETP.GEU.AND P6, PT, R17, R44.reuse, PT ;  /* 0x0000002c1100720b */ /* 0x080fe40003fce000 */
[----:B------:R-:W-:-:S11]  /*1230*/  FSETP.NAN.AND P4, PT, R44, R44, PT ;  /* 0x0000002c2c00720b */ /* 0x000fd60003f88000 */
[----:B------:R-:W-:Y:S01]  /*1240*/  @P6 SEL R44, R44, R17, P4 ;  /* 0x000000112c2c6207 */ /* 0x000fe20002000000 */
[----:B------:R-:W-:-:S04]  /*1250*/  VIADD R17, R41, 0x20 ;  /* 0x0000002029117836 */ /* 0x000fc80000000000 */
[----:B------:R-:W-:-:S05]  /*1260*/  IMAD.WIDE R16, R17, 0x4, R24 ;  /* 0x0000000411107825 */ /* 0x000fca00078e0218 */
[----:B------:R-:W2:Y:S01]  /*1270*/  @P2 LDG.E.EL R11, desc[UR4][R16.64] ;  /* 0x00000004100b2981 */ /* 0x000ea2000c2e1900 */
[----:B----4-:R-:W-:Y:S01]  /*1280*/  SEL R43, R43, 0xff800000, P5 ;  /* 0xff8000002b2b7807 */ /* 0x010fe20002800000 */
[----:B------:R-:W-:-:S04]  /*1290*/  VIADD R21, R39, 0x20 ;  /* 0x0000002027157836 */ /* 0x000fc80000000000 */
[----:B------:R-:W-:Y:S01]  /*12a0*/  IMAD.WIDE R20, R21, 0x4, R24 ;  /* 0x0000000415147825 */ /* 0x000fe200078e0218 */
[----:B--2---:R-:W-:-:S04]  /*12b0*/  SEL R11, R11, 0xff800000, P2 ;  /* 0xff8000000b0b7807 */ /* 0x004fc80001000000 */
[-C--:B------:R-:W-:Y:S02]  /*12c0*/  FSETP.GEU.AND P4, PT, R18, R11.reuse, PT ;  /* 0x0000000b1200720b */ /* 0x080fe40003f8e000 */
[----:B------:R-:W-:-:S11]  /*12d0*/  FSETP.NAN.AND P5, PT, R11, R11, PT ;  /* 0x0000000b0b00720b */ /* 0x000fd60003fa8000 */
[----:B------:R-:W-:Y:S01]  /*12e0*/  @P4 SEL R11, R11, R18, P5 ;  /* 0x000000120b0b4207 */ /* 0x000fe20002800000 */
[----:B------:R-:W-:-:S06]  /*12f0*/  IMAD.MOV.U32 R18, RZ, RZ, RZ ;  /* 0x000000ffff127224 */ /* 0x000fcc00078e00ff */
[----:B------:R-:W2:Y:S01]  /*1300*/  @P3 LDG.E.EL R18, desc[UR4][R20.64] ;  /* 0x0000000414123981 */ /* 0x000ea2000c2e1900 */
[-C--:B------:R-:W-:Y:S02]  /*1310*/  FSETP.GEU.AND P5, PT, R44, R43.reuse, PT ;  /* 0x0000002b2c00720b */ /* 0x080fe40003fae000 */
[----:B------:R-:W-:Y:S02]  /*1320*/  P2R R9, PR, RZ, 0x40 ;  /* 0x00000040ff097803 */ /* 0x000fe40000000000 */
[----:B------:R-:W-:-:S09]  /*1330*/  FSETP.NAN.AND P6, PT, R43, R43, PT ;  /* 0x0000002b2b00720b */ /* 0x000fd20003fc8000 */
[----:B------:R-:W-:Y:S02]  /*1340*/  @P5 SEL R43, R43, R44, P6 ;  /* 0x0000002c2b2b5207 */ /* 0x000fe40003000000 */
[----:B------:R-:W-:Y:S01]  /*1350*/  P2R R10, PR, RZ, 0x10 ;  /* 0x00000010ff0a7803 */ /* 0x000fe20000000000 */
[----:B------:R-:W-:Y:S01]  /*1360*/  VIADD R15, R15, 0x21 ;  /* 0x000000210f0f7836 */ /* 0x000fe20000000000 */
[----:B------:R-:W-:Y:S02]  /*1370*/  P2R R16, PR, RZ, 0x20 ;  /* 0x00000020ff107803 */ /* 0x000fe40000000000 */
[----:B------:R-:W-:Y:S01]  /*1380*/  ISETP.NE.AND P5, PT, R14, RZ, PT ;  /* 0x000000ff0e00720c */ /* 0x000fe20003fa5270 */
[----:B------:R-:W-:Y:S01]  /*1390*/  IMAD.WIDE R14, R15, 0x4, R24 ;  /* 0x000000040f0e7825 */ /* 0x000fe200078e0218 */
[----:B--2---:R-:W-:-:S04]  /*13a0*/  SEL R18, R18, 0xff800000, P3 ;  /* 0xff80000012127807 */ /* 0x004fc80001800000 */
[-C--:B------:R-:W-:Y:S02]  /*13b0*/  FSETP.GEU.AND P6, PT, R43, R18.reuse, PT ;  /* 0x000000122b00720b */ /* 0x080fe40003fce000 */
[----:B------:R-:W-:Y:S02]  /*13c0*/  FSETP.NAN.AND P4, PT, R18, R18, PT ;  /* 0x000000121200720b */ /* 0x000fe40003f88000 */
[----:B------:R-:W-:-:S09]  /*13d0*/  P2R R17, PR, RZ, 0x40 ;  /* 0x00000040ff117803 */ /* 0x000fd20000000000 */
[----:B------:R-:W-:Y:S02]  /*13e0*/  @P6 SEL R18, R18, R43, P4 ;  /* 0x0000002b12126207 */ /* 0x000fe40002000000 */
[----:B------:R-:W-:-:S04]  /*13f0*/  ISETP.NE.AND P6, PT, R19, RZ, PT ;  /* 0x000000ff1300720c */ /* 0x000fc80003fc5270 */
[----:B------:R-:W-:Y:S02]  /*1400*/  P2R R19, PR, RZ, 0x40 ;  /* 0x00000040ff137803 */ /* 0x000fe40000000000 */
        /* <DEDUP_REMOVED lines=26> */
[----:B------:R-:W-:Y:S01]  /*15b0*/  ISETP.NE.AND P6, PT, R12, RZ, PT ;  /* 0x000000ff0c00720c */ /* 0x000fe20003fc5270 */
[----:B------:R-:W-:-:S06]  /*15c0*/  IMAD.MOV.U32 R12, RZ, RZ, RZ ;  /* 0x000000ffff0c7224 */ /* 0x000fcc00078e00ff */
[----:B------:R1:W2:Y:S01]  /*15d0*/  @P1 LDG.E.EL R12, desc[UR4][R14.64] ;  /* 0x000000040e0c1981 */ /* 0x0002a2000c2e1900 */
[----:B------:R-:W-:Y:S01]  /*15e0*/  ISETP.NE.AND P4, PT, R27, RZ, PT ;  /* 0x000000ff1b00720c */ /* 0x000fe20003f85270 */
[----:B------:R-:W-:Y:S02]  /*15f0*/  VIADD R27, R13, 0x21 ;  /* 0x000000210d1b7836 */ /* 0x000fe40000000000 */
[----:B------:R-:W-:Y:S02]  /*1600*/  IMAD.MOV.U32 R13, RZ, RZ, RZ ;  /* 0x000000ffff0d7224 */ /* 0x000fe400078e00ff */
[----:B------:R-:W-:Y:S02]  /*1610*/  VIADD R41, R41, 0x21 ;  /* 0x0000002129297836 */ /* 0x000fe40000000000 */
[----:B------:R-:W-:Y:S02]  /*1620*/  VIADD R39, R39, 0x21 ;  /* 0x0000002127277836 */ /* 0x000fe40000000000 */
[----:B------:R-:W-:-:S04]  /*1630*/  IMAD.WIDE R40, R41, 0x4, R24 ;  /* 0x0000000429287825 */ /* 0x000fc800078e0218 */
[----:B-1----:R-:W-:Y:S01]  /*1640*/  IMAD.MOV.U32 R15, RZ, RZ, RZ ;  /* 0x000000ffff0f7224 */ /* 0x002fe200078e00ff */
[----:B--2---:R-:W-:Y:S02]  /*1650*/  SEL R12, R12, 0xff800000, P1 ;  /* 0xff8000000c0c7807 */ /* 0x004fe40000800000 */
[----:B------:R-:W-:Y:S01]  /*1660*/  ISETP.NE.AND P1, PT, R26, RZ, PT ;  /* 0x000000ff1a00720c */ /* 0x000fe20003f25270 */
[----:B------:R-:W-:-:S05]  /*1670*/  IMAD.WIDE R26, R27, 0x4, R24 ;  /* 0x000000041b1a7825 */ /* 0x000fca00078e0218 */
[----:B------:R-:W2:Y:S01]  /*1680*/  @P0 LDG.E.EL R13, desc[UR4][R26.64] ;  /* 0x000000041a0d0981 */ /* 0x000ea2000c2e1900 */
[----:B------:R-:W-:-:S05]  /*1690*/  IMAD.WIDE R24, R39, 0x4, R24 ;  /* 0x0000000427187825 */ /* 0x000fca00078e0218 */
[----:B------:R1:W3:Y:S01]  /*16a0*/  @P3 LDG.E.EL R15, desc[UR4][R24.64] ;  /* 0x00000004180f3981 */ /* 0x0002e2000c2e1900 */
[----:B------:R-:W-:Y:S02]  /*16b0*/  LEA.HI R3, R3, R0, RZ, 0x8 ;  /* 0x0000000003037211 */ /* 0x000fe400078f40ff */
[----:B--2---:R-:W-:Y:S01]  /*16c0*/  SEL R13, R13, 0xff800000, P0 ;  /* 0xff8000000d0d7807 */ /* 0x004fe20000000000 */
[----:B-1----:R-:W1:Y:S01]  /*16d0*/  LDC.64 R24, c[0x0][0x228] ;  /* 0x00008a00ff187b82 */ /* 0x002e620000000a00 */
[----:B------:R-:W-:Y:S01]  /*16e0*/  ISETP.NE.AND P0, PT, R38, RZ, PT ;  /* 0x000000ff2600720c */ /* 0x000fe20003f05270 */
[----:B------:R-:W-:-:S06]  /*16f0*/  IMAD.MOV.U32 R38, RZ, RZ, RZ ;  /* 0x000000ffff267224 */ /* 0x000fcc00078e00ff */
[----:B------:R-:W2:Y:S01]  /*1700*/  @P2 LDG.E.EL R38, desc[UR4][R40.64] ;  /* 0x0000000428262981 */ /* 0x000ea2000c2e1900 */
[----:B---3--:R-:W-:Y:S02]  /*1710*/  SEL R15, R15, 0xff800000, P3 ;  /* 0xff8000000f0f7807 */ /* 0x008fe40001800000 */
[----:B------:R-:W-:Y:S02]  /*1720*/  ISETP.NE.AND P3, PT, R9, RZ, PT ;  /* 0x000000ff0900720c */ /* 0x000fe40003f65270 */
[----:B------:R-:W-:Y:S02]  /*1730*/  SEL R9, RZ, 0x1, !P6 ;  /* 0x00000001ff097807 */ /* 0x000fe40007000000 */
[----:B------:R-:W-:-:S04]  /*1740*/  ISETP.NE.AND P6, PT, R36, RZ, PT ;  /* 0x000000ff2400720c */ /* 0x000fc80003fc5270 */
[----:B------:R-:W-:Y:S02]  /*1750*/  SEL R26, RZ, 0x1, !P6 ;  /* 0x00000001ff1a7807 */ /* 0x000fe40007000000 */
[----:B------:R-:W-:-:S04]  /*1760*/  ISETP.NE.AND P6, PT, R35, RZ, PT ;  /* 0x000000ff2300720c */ /* 0x000fc80003fc5270 */
[----:B------:R-:W-:Y:S02]  /*1770*/  SEL R27, RZ, 0x1, !P6 ;  /* 0x00000001ff1b7807 */ /* 0x000fe40007000000 */
[----:B------:R-:W-:-:S04]  /*1780*/  ISETP.NE.AND P6, PT, R34, RZ, PT ;  /* 0x000000ff2200720c */ /* 0x000fc80003fc5270 */
[----:B------:R-:W-:Y:S02]  /*1790*/  SEL R34, RZ, 0x1, !P6 ;  /* 0x00000001ff227807 */ /* 0x000fe40007000000 */
[----:B------:R-:W-:-:S04]  /*17a0*/  ISETP.NE.AND P6, PT, R33, RZ, PT ;  /* 0x000000ff2100720c */ /* 0x000fc80003fc5270 */
[----:B------:R-:W-:Y:S02]  /*17b0*/  SEL R9, R9, 0x2, P6 ;  /* 0x0000000209097807 */ /* 0x000fe40003000000 */
        /* <DEDUP_REMOVED lines=12> */
[----:B------:R-:W-:Y:S02]  /*1880*/  ISETP.NE.AND P6, PT, R22, RZ, PT ;  /* 0x000000ff1600720c */ /* 0x000fe40003fc5270 */
[----:B------:R-:W-:Y:S01]  /*1890*/  SEL R9, R9, 0x4, P0 ;  /* 0x0000000409097807 */ /* 0x000fe20000000000 */
[----:B------:R-:W3:Y:S01]  /*18a0*/  LDC.64 R22, c[0x0][0x220] ;  /* 0x00008800ff167b82 */ /* 0x000ee20000000a00 */
[----:B------:R-:W-:Y:S02]  /*18b0*/  SEL R34, R34, 0x3, P6 ;  /* 0x0000000322227807 */ /* 0x000fe40003000000 */
[----:B------:R-:W-:Y:S02]  /*18c0*/  ISETP.NE.AND P6, PT, R21, RZ, PT ;  /* 0x000000ff1500720c */ /* 0x000fe40003fc5270 */
[----:B------:R-:W-:-:S02]  /*18d0*/  ISETP.NE.AND P0, PT, R2, RZ, PT ;  /* 0x000000ff0200720c */ /* 0x000fc40003f05270 */
[----:B------:R-:W-:Y:S02]  /*18e0*/  SEL R2, R26, 0x4, P6 ;  /* 0x000000041a027807 */ /* 0x000fe40003000000 */
[----:B------:R-:W-:Y:S02]  /*18f0*/  ISETP.NE.AND P6, PT, R20, RZ, PT ;  /* 0x000000ff1400720c */ /* 0x000fe40003fc5270 */
[----:B------:R-:W-:Y:S01]  /*1900*/  SHF.R.S32.HI R3, RZ, 0x8, R3 ;  /* 0x00000008ff037819 */ /* 0x000fe20000011403 */
[----:B------:R-:W4:Y:S01]  /*1910*/  LDC.64 R20, c[0x0][0x218] ;  /* 0x00008600ff147b82 */ /* 0x000f220000000a00 */
[----:B------:R-:W-:Y:S02]  /*1920*/  SEL R34, R34, 0x4, P6 ;  /* 0x0000000422227807 */ /* 0x000fe40003000000 */
[----:B------:R-:W-:-:S04]  /*1930*/  ISETP.NE.AND P6, PT, R19, RZ, PT ;  /* 0x000000ff1300720c */ /* 0x000fc80003fc5270 */
[----:B------:R-:W-:Y:S02]  /*1940*/  SEL R19, R9, 0x5, P6 ;  /* 0x0000000509137807 */ /* 0x000fe40003000000 */
[----:B------:R-:W-:Y:S02]  /*1950*/  SEL R9, R34, 0x5, P3 ;  /* 0x0000000522097807 */ /* 0x000fe40001800000 */
[----:B------:R-:W-:Y:S02]  /*1960*/  ISETP.NE.AND P3, PT, R4, RZ, PT ;  /* 0x000000ff0400720c */ /* 0x000fe40003f65270 */
[----:B------:R-:W-:Y:S02]  /*1970*/  LEA.HI R4, R3, R3, RZ, 0x6 ;  /* 0x0000000303047211 */ /* 0x000fe400078f30ff */
[----:B------:R-:W-:Y:S02]  /*1980*/  SEL R27, R27, 0x4, P1 ;  /* 0x000000041b1b7807 */ /* 0x000fe40000800000 */
[----:B------:R-:W-:-:S02]  /*1990*/  ISETP.NE.AND P1, PT, R8, RZ, PT ;  /* 0x000000ff0800720c */ /* 0x000fc40003f25270 */
[----:B------:R-:W-:Y:S02]  /*19a0*/  LOP3.LUT R4, R4, 0xffffffc0, RZ, 0xc0, !PT ;  /* 0xffffffc004047812 */ /* 0x000fe400078ec0ff */
[----:B------:R-:W-:Y:S02]  /*19b0*/  SEL R8, R27, 0x5, P4 ;  /* 0x000000051b087807 */ /* 0x000fe40002000000 */
[----:B------:R-:W-:Y:S01]  /*19c0*/  ISETP.NE.AND P4, PT, R10, RZ, PT ;  /* 0x000000ff0a00720c */ /* 0x000fe20003f85270 */
[----:B------:R-:W5:Y:S01]  /*19d0*/  LDC.64 R26, c[0x0][0x230] ;  /* 0x00008c00ff1a7b82 */ /* 0x000f620000000a00 */
[----:B------:R-:W-:Y:S02]  /*19e0*/  SEL R2, R2, 0x5, P5 ;  /* 0x0000000502027807 */ /* 0x000fe40002800000 */
[----:B------:R-:W-:Y:S02]  /*19f0*/  ISETP.NE.AND P6, PT, R17, RZ, PT ;  /* 0x000000ff1100720c */ /* 0x000fe40003fc5270 */
[----:B------:R-:W-:-:S02]  /*1a00*/  ISETP.NE.AND P5, PT, R16, RZ, PT ;  /* 0x000000ff1000720c */ /* 0x000fc40003fa5270 */
[----:B--2---:R-:W-:Y:S02]  /*1a10*/  SEL R14, R38, 0xff800000, P2 ;  /* 0xff800000260e7807 */ /* 0x004fe40001000000 */
[----:B------:R-:W-:-:S04]  /*1a20*/  ISETP.NE.AND P2, PT, R37, RZ, PT ;  /* 0x000000ff2500720c */ /* 0x000fc80003f45270 */
[----:B------:R-:W-:Y:S02]  /*1a30*/  SEL R10, R19, 0x6, P2 ;  /* 0x00000006130a7807 */ /* 0x000fe40001000000 */
[----:B------:R-:W-:Y:S01]  /*1a40*/  ISETP.NE.AND P2, PT, R7, RZ, PT ;  /* 0x000000ff0700720c */ /* 0x000fe20003f45270 */
[----:B------:R-:W-:-:S04]  /*1a50*/  IMAD.IADD R7, R3, 0x1, -R4 ;  /* 0x0000000103077824 */ /* 0x000fc800078e0a04 */
[----:B---3--:R-:W-:-:S06]  /*1a60*/  IMAD.WIDE R22, R7, 0x4, R22 ;  /* 0x0000000407167825 */ /* 0x008fcc00078e0216 */
[----:B------:R-:W2:Y:S01]  /*1a70*/  LDG.E.EL R22, desc[UR4][R22.64] ;  /* 0x0000000416167981 */ /* 0x000ea2000c2e1900 */
[----:B----4-:R-:W-:-:S05]  /*1a80*/  IMAD.WIDE R20, R7, 0x4, R20 ;  /* 0x0000000407147825 */ /* 0x010fca00078e0214 */
[----:B------:R3:W4:Y:S01]  /*1a90*/  LDG.E.EL R3, desc[UR4][R20.64] ;  /* 0x0000000414037981 */ /* 0x000722000c2e1900 */
[----:B-1----:R-:W-:-:S04]  /*1aa0*/  IMAD.WIDE R24, R7, 0x4, R24 ;  /* 0x0000000407187825 */ /* 0x002fc800078e0218 */
[----:B-----5:R-:W-:Y:S01]  /*1ab0*/  IMAD.WIDE R26, R7, 0x4, R26 ;  /* 0x00000004071a7825 */ /* 0x020fe200078e021a */
[----:B------:R-:W5:Y:S04]  /*1ac0*/  LDG.E.EL R16, desc[UR4][R24.64] ;  /* 0x0000000418107981 */ /* 0x000f68000c2e1900 */
[----:B------:R1:W5:Y:S01]  /*1ad0*/  LDG.E.EL R17, desc[UR4][R26.64] ;  /* 0x000000041a117981 */ /* 0x000362000c2e1900 */
[----:B------:R-:W-:Y:S02]  /*1ae0*/  SEL R2, R2, 0x6, P0 ;  /* 0x0000000602027807 */ /* 0x000fe40000000000 */
[----:B------:R-:W-:Y:S02]  /*1af0*/  SEL R8, R8, 0x6, P1 ;  /* 0x0000000608087807 */ /* 0x000fe40000800000 */
[----:B------:R-:W-:-:S02]  /*1b00*/  SHF.R.S32.HI R19, RZ, 0x1f, R0 ;  /* 0x0000001fff137819 */ /* 0x000fc40000011400 */
[----:B------:R-:W-:Y:S02]  /*1b10*/  SEL R9, R9, 0x6, P5 ;  /* 0x0000000609097807 */ /* 0x000fe40002800000 */
[----:B------:R-:W-:Y:S02]  /*1b20*/  LEA.HI R19, R19, R0, RZ, 0xe ;  /* 0x0000000013137211 */ /* 0x000fe400078f70ff */
[----:B------:R-:W-:Y:S02]  /*1b30*/  SEL R2, R2, 0x7, P2 ;  /* 0x0000000702027807 */ /* 0x000fe40001000000 */
[----:B------:R-:W-:Y:S02]  /*1b40*/  FSETP.GEU.AND P2, PT, R6, R13, PT ;  /* 0x0000000d0600720b */ /* 0x000fe40003f4e000 */
[----:B---3--:R-:W-:Y:S02]  /*1b50*/  LOP3.LUT R21, R19, 0xffffc000, RZ, 0xc0, !PT ;  /* 0xffffc00013157812 */ /* 0x008fe400078ec0ff */
[----:B------:R-:W-:-:S02]  /*1b60*/  SHF.R.S32.HI R20, RZ, 0xe, R19 ;  /* 0x0000000eff147819 */ /* 0x000fc40000011413 */
[----:B------:R-:W-:Y:S02]  /*1b70*/  SEL R9, R9, 0x7, P6 ;  /* 0x0000000709097807 */ /* 0x000fe40003000000 */
[----:B------:R-:W-:Y:S02]  /*1b80*/  FSETP.GEU.AND P6, PT, R5, R12, PT ;  /* 0x0000000c0500720b */ /* 0x000fe40003fce000 */
[----:B------:R-:W-:Y:S01]  /*1b90*/  SEL R19, R2, 0x8, P2 ;  /* 0x0000000802137807 */ /* 0x000fe20001000000 */
[----:B------:R-:W-:Y:S01]  /*1ba0*/  IMAD.MOV.U32 R2, RZ, RZ, 0x3e800000 ;  /* 0x3e800000ff027424 */ /* 0x000fe200078e00ff */
[----:B------:R-:W-:Y:S02]  /*1bb0*/  SEL R10, R10, 0x7, P3 ;  /* 0x000000070a0a7807 */ /* 0x000fe40001800000 */
[----:B------:R-:W-:Y:S02]  /*1bc0*/  SEL R8, R8, 0x7, P4 ;  /* 0x0000000708087807 */ /* 0x000fe40002000000 */
[----:B------:R-:W-:-:S02]  /*1bd0*/  FSETP.GEU.AND P4, PT, R11, R14, PT ;  /* 0x0000000e0b00720b */ /* 0x000fc40003f8e000 */
[----:B------:R-:W-:Y:S02]  /*1be0*/  FSETP.GEU.AND P3, PT, R18, R15, PT ;  /* 0x0000000f1200720b */ /* 0x000fe40003f6e000 */
[----:B------:R-:W-:Y:S02]  /*1bf0*/  SEL R8, R8, 0x8, P4 ;  /* 0x0000000808087807 */ /* 0x000fe40002000000 */
[----:B------:R-:W-:Y:S01]  /*1c00*/  SEL R9, R9, 0x8, P3 ;  /* 0x0000000809097807 */ /* 0x000fe20001800000 */
[----:B------:R-:W-:Y:S01]  /*1c10*/  IMAD.IADD R21, R0, 0x1, -R21 ;  /* 0x0000000100157824 */ /* 0x000fe200078e0a15 */
[----:B------:R-:W-:Y:S02]  /*1c20*/  SEL R10, R10, 0x8, P6 ;  /* 0x000000080a0a7807 */ /* 0x000fe40003000000 */
[----:B------:R-:W-:Y:S02]  /*1c30*/  FSETP.NAN.AND P5, PT, R12, R12, PT ;  /* 0x0000000c0c00720b */ /* 0x000fe40003fa8000 */
[----:B------:R-:W-:-:S02]  /*1c40*/  PRMT R9, R8, 0x3340, R9 ;  /* 0x0000334008097816 */ /* 0x000fc40000000009 */
[----:B------:R-:W-:Y:S01]  /*1c50*/  PRMT R10, R10, 0x3340, R19 ;  /* 0x000033400a0a7816 */ /* 0x000fe20000000013 */
[----:B01----:R-:W-:Y:S01]  /*1c60*/  IMAD R27, R20, 0x4c00, R21 ;  /* 0x00004c00141b7824 */ /* 0x003fe200078e0215 */
[----:B------:R-:W-:Y:S01]  /*1c70*/  @P6 SEL R12, R12, R5, P5 ;  /* 0x000000050c0c6207 */ /* 0x000fe20002800000 */
[----:B------:R-:W0:Y:S01]  /*1c80*/  LDC.64 R20, c[0x0][0x238] ;  /* 0x00008e00ff147b82 */ /* 0x000e220000000a00 */
[C---:B------:R-:W-:Y:S02]  /*1c90*/  FSETP.NAN.AND P5, PT, R13.reuse, R13, PT ;  /* 0x0000000d0d00720b */ /* 0x040fe40003fa8000 */
[----:B------:R-:W-:Y:S02]  /*1ca0*/  PRMT R23, R10, 0x5410, R9 ;  /* 0x000054100a177816 */ /* 0x000fe40000000009 */
[----:B------:R-:W-:-:S03]  /*1cb0*/  @P2 SEL R13, R13, R6, P5 ;  /* 0x000000060d0d2207 */ /* 0x000fc60002800000 */
[----:B------:R-:W1:Y:S01]  /*1cc0*/  LDC.64 R8, c[0x0][0x248] ;  /* 0x00009200ff087b82 */ /* 0x000e620000000a00 */
[----:B0-----:R-:W-:-:S04]  /*1cd0*/  IMAD.WIDE R20, R27, 0x4, R20 ;  /* 0x000000041b147825 */ /* 0x001fc800078e0214 */
[----:B-1----:R-:W-:-:S04]  /*1ce0*/  IMAD.WIDE R8, R0, 0x4, R8 ;  /* 0x0000000400087825 */ /* 0x002fc800078e0208 */
[----:B--2---:R-:W-:-:S04]  /*1cf0*/  FADD R4, R22, 9.9999997473787516356e-06 ;  /* 0x3727c5ac16047421 */ /* 0x004fc80000000000 */
[----:B------:R-:W0:Y:S02]  /*1d00*/  MUFU.SQRT R7, R4 ;  /* 0x0000000400077308 */ /* 0x000e240000002000 */
[C---:B0-----:R-:W-:Y:S02]  /*1d10*/  FSETP.GT.AND P0, PT, R7.reuse, 8.50705917302346158658e+37, PT ;  /* 0x7e8000000700780b */ /* 0x041fe40003f04000 */
[----:B------:R-:W-:-:S11]  /*1d20*/  FSETP.GEU.AND P1, PT, R7, 1.175494350822287508e-38, PT ;  /* 0x008000000700780b */ /* 0x000fd60003f2e000 */
[----:B------:R-:W-:-:S04]  /*1d30*/  @P0 FMUL R7, R7, 0.25 ;  /* 0x3e80000007070820 */ /* 0x000fc80000400000 */
[----:B------:R-:W-:Y:S01]  /*1d40*/  @!P1 FMUL R7, R7, 16777216 ;  /* 0x4b80000007079820 */ /* 0x000fe20000400000 */
[----:B------:R-:W-:-:S05]  /*1d50*/  FSEL R2, R2, 1, P0 ;  /* 0x3f80000002027808 */ /* 0x000fca0000000000 */
[----:B------:R-:W0:Y:S01]  /*1d60*/  MUFU.RCP R7, R7 ;  /* 0x0000000700077308 */ /* 0x000e220000001000 */
[----:B------:R-:W-:Y:S01]  /*1d70*/  @!P1 FMUL R2, R2, 16777216 ;  /* 0x4b80000002029820 */ /* 0x000fe20000400000 */
[C---:B------:R-:W-:Y:S02]  /*1d80*/  FSETP.NAN.AND P1, PT, R14.reuse, R14, PT ;  /* 0x0000000e0e00720b */ /* 0x040fe40003f28000 */
[C---:B------:R-:W-:Y:S02]  /*1d90*/  FSETP.NAN.AND P0, PT, R15.reuse, R15, PT ;  /* 0x0000000f0f00720b */ /* 0x040fe40003f08000 */
[----:B------:R-:W-:Y:S02]  /*1da0*/  @P4 SEL R14, R14, R11, P1 ;  /* 0x0000000b0e0e4207 */ /* 0x000fe40000800000 */
[----:B------:R-:W-:Y:S01]  /*1db0*/  @P3 SEL R15, R15, R18, P0 ;  /* 0x000000120f0f3207 */ /* 0x000fe20000000000 */
[----:B------:R-:W1:Y:S01]  /*1dc0*/  LDC.64 R10, c[0x0][0x250] ;  /* 0x00009400ff0a7b82 */ /* 0x000e620000000a00 */
[C---:B----4-:R-:W-:Y:S01]  /*1dd0*/  FADD R5, -R3.reuse, R13 ;  /* 0x0000000d03057221 */ /* 0x050fe20000000100 */
[C---:B------:R-:W-:Y:S01]  /*1de0*/  FADD R4, -R3.reuse, R12 ;  /* 0x0000000c03047221 */ /* 0x040fe20000000100 */
[----:B------:R-:W-:Y:S01]  /*1df0*/  FADD R6, -R3, R14 ;  /* 0x0000000e03067221 */ /* 0x000fe20000000100 */
[----:B0-----:R-:W-:Y:S01]  /*1e00*/  FMUL R19, R7, R2 ;  /* 0x0000000207137220 */ /* 0x001fe20000400000 */
[----:B------:R-:W-:-:S03]  /*1e10*/  FADD R7, -R3, R15 ;  /* 0x0000000f03077221 */ /* 0x000fc60000000100 */
[C---:B------:R-:W-:Y:S01]  /*1e20*/  FMUL R3, R19.reuse, R5 ;  /* 0x0000000513037220 */ /* 0x040fe20000400000 */
[C---:B------:R-:W-:Y:S01]  /*1e30*/  FMUL R18, R19.reuse, R7 ;  /* 0x0000000713127220 */ /* 0x040fe20000400000 */
[C---:B------:R-:W-:Y:S01]  /*1e40*/  FMUL R24, R19.reuse, R4 ;  /* 0x0000000413187220 */ /* 0x040fe20000400000 */
[----:B------:R-:W-:Y:S01]  /*1e50*/  FMUL R22, R19, R6 ;  /* 0x0000000613167220 */ /* 0x000fe20000400000 */
[----:B------:R-:W-:Y:S01]  /*1e60*/  IADD3 R2, P0, R0, UR6, RZ ;  /* 0x0000000600027c10 */ /* 0x000fe2000ff1e0ff */
[C-C-:B-----5:R-:W-:Y:S01]  /*1e70*/  FFMA R18, R16.reuse, R18, R17.reuse ;  /* 0x0000001210127223 */ /* 0x160fe20000000011 */
[C-C-:B------:R-:W-:Y:S01]  /*1e80*/  FFMA R25, R16.reuse, R3, R17.reuse ;  /* 0x0000000310197223 */ /* 0x140fe20000000011 */
[C-C-:B------:R-:W-:Y:S01]  /*1e90*/  FFMA R24, R16.reuse, R24, R17.reuse ;  /* 0x0000001810187223 */ /* 0x140fe20000000011 */
[----:B------:R-:W-:Y:S01]  /*1ea0*/  FFMA R22, R16, R22, R17 ;  /* 0x0000001610167223 */ /* 0x000fe20000000011 */
[----:B------:R-:W-:Y:S02]  /*1eb0*/  LEA.HI.X.SX32 R3, R0, UR7, 0x1, P0 ;  /* 0x0000000700037c11 */ /* 0x000fe400080f0eff */
[----:B------:R-:W-:-:S02]  /*1ec0*/  FSETP.GEU.AND P0, PT, R18, RZ, PT ;  /* 0x000000ff1200720b */ /* 0x000fc40003f0e000 */
[----:B------:R-:W-:Y:S02]  /*1ed0*/  FSETP.GEU.AND P1, PT, R22, RZ, PT ;  /* 0x000000ff1600720b */ /* 0x000fe40003f2e000 */
[C---:B------:R-:W-:Y:S02]  /*1ee0*/  FSETP.GEU.AND P2, PT, R25.reuse, RZ, PT ;  /* 0x000000ff1900720b */ /* 0x040fe40003f4e000 */
[----:B------:R-:W-:Y:S02]  /*1ef0*/  FSETP.GEU.AND P3, PT, R24, RZ, PT ;  /* 0x000000ff1800720b */ /* 0x000fe40003f6e000 */
[----:B------:R-:W-:Y:S01]  /*1f00*/  SEL R19, R18, RZ, P0 ;  /* 0x000000ff12137207 */ /* 0x000fe20000000000 */
[----:B-1----:R-:W-:Y:S01]  /*1f10*/  IMAD.WIDE R10, R0, 0x4, R10 ;  /* 0x00000004000a7825 */ /* 0x002fe200078e020a */
[----:B------:R-:W-:Y:S02]  /*1f20*/  SEL R18, R22, RZ, P1 ;  /* 0x000000ff16127207 */ /* 0x000fe40000800000 */
[----:B------:R-:W-:-:S02]  /*1f30*/  SEL R17, R25, RZ, P2 ;  /* 0x000000ff19117207 */ /* 0x000fc40001000000 */
[----:B------:R-:W-:Y:S01]  /*1f40*/  SEL R16, R24, RZ, P3 ;  /* 0x000000ff18107207 */ /* 0x000fe20001800000 */
[----:B------:R-:W-:Y:S04]  /*1f50*/  STG.E.128 desc[UR4][R20.64], R12 ;  /* 0x0000000c14007986 */ /* 0x000fe8000c101d04 */
[----:B------:R-:W-:Y:S04]  /*1f60*/  STG.E desc[UR4][R2.64], R23 ;  /* 0x0000001702007986 */ /* 0x000fe8000c101904 */
[----:B------:R-:W-:Y:S04]  /*1f70*/  STG.E.128 desc[UR4][R8.64], R16 ;  /* 0x0000001008007986 */ /* 0x000fe8000c101d04 */
[----:B------:R-:W-:Y:S01]  /*1f80*/  STG.E.128 desc[UR4][R10.64], R4 ;  /* 0x000000040a007986 */ /* 0x000fe2000c101d04 */
[----:B------:R-:W-:Y:S05]  /*1f90*/  EXIT ;  /* 0x000000000000794d */ /* 0x000fea0003800000 */
.L_x_0:
[----:B------:R-:W-:-:S00]  /*1fa0*/  BRA `(.L_x_0) ;  /* 0xfffffffc00fc7947 */ /* 0x000fc0000383ffff */
[----:B------:R-:W-:-:S00]  /*1fb0*/  NOP ;  /* 0x0000000000007918 */ /* 0x000fc00000000000 */
        /* <DEDUP_REMOVED lines=12> */
.L_x_1:


//--------------------- .nv.global.init           --------------------------
	.section	.nv.global.init,"aw",@progbits
.nv.global.init:
	.type		_$_str,@object
	.size		_$_str,(_$_str_$_2 - _$_str)
_$_str:
        /*0000*/ 	.byte	0x5f, 0x5f, 0x43, 0x55, 0x44, 0x41, 0x5f, 0x46, 0x54, 0x5a, 0x00
	.type		_$_str_$_2,@object
	.size		_$_str_$_2,(.L_1 - _$_str_$_2)
_$_str_$_2:
        /*000b*/ 	.byte	0x5f, 0x5f, 0x43, 0x55, 0x44, 0x41, 0x5f, 0x50, 0x52, 0x45, 0x43, 0x5f, 0x53, 0x51, 0x52, 0x54
        /*001b*/ 	.byte	0x00
.L_1:


//--------------------- .nv.constant0.triton_poi_fused__native_batch_norm_legit_no_training_max_pool2d_with_indices_native_batch_norm_backward_relu_1 --------------------------
	.section	.nv.constant0.triton_poi_fused__native_batch_norm_legit_no_training_max_pool2d_with_indices_native_batch_norm_backward_relu_1,"a",@progbits
	.sectionflags	@""
	.align	4
.nv.constant0.triton_poi_fused__native_batch_norm_legit_no_training_max_pool2d_with_indices_native_batch_norm_backward_relu_1:
	.zero		604
